	.target	sm_100a

	.elftype	@"ET_EXEC"


//--------------------- .note.nv.tkinfo           --------------------------
	.section	.note.nv.tkinfo,"",@"SHT_NOTE"
	.sectionflags	@"SHF_NOTE_NV_TKINFO"
	.tkinfo
        /*0018*/ 	.word	0x00000002
        /*0030*/ 	.string	""
        /*0030*/ 	.string	"ptxas"
        /*0030*/ 	.string	"Cuda compilation tools, release 13.0, V13.0.88"
        /*0030*/ 	.string	"Build cuda_13.0.r13.0/compiler.36424714_0"
        /*0030*/ 	.string	"-arch sm_100a -m 64 "



//--------------------- .note.nv.cuinfo           --------------------------
	.section	.note.nv.cuinfo,"",@"SHT_NOTE"
	.sectionflags	@"SHF_NOTE_NV_CUINFO"
        /*0018*/ 	.short	0x0002
        /*001a*/ 	.short	0x0064
        /*001c*/ 	.short	0x0082
	.zero		2


//--------------------- .nv.info                  --------------------------
	.section	.nv.info,"",@"SHT_CUDA_INFO"
	.align	4


	//----- nvinfo : EIATTR_REGCOUNT
	.align		4
        /*0000*/ 	.byte	0x04, 0x2f
        /*0002*/ 	.short	(.L_19 - .L_18)
	.align		4
.L_18:
        /*0004*/ 	.word	index@(_ZN7cutlass13device_kernelINS_4gemm6kernel13GemmUniversalIN4cute5tupleIJiiiiEEENS1_10collective13CollectiveMmaINS1_35MainloopSm100TmaUmmaWarpSpecializedILi4ELi2ELi4ENS5_IJNS4_1CILi2EEENSA_ILi4EEENSA_ILi1EEEEEEEENS5_IJNSA_ILi128EEENSA_ILi256EEESG_EEENS_6half_tENS5_IJlSD_lEEESJ_SK_NS4_8TiledMMAINS4_8MMA_AtomIJNS4_26SM100_MMA_F16BF16_2x1SM_SSISJ_SJ_fLi128ELi256ELNS4_4UMMA5MajorE0ELSP_0ELNSO_7ScaleInE0ELSQ_0EEEEEENS4_6LayoutINS5_IJSD_SD_SD_EEENS5_IJNSA_ILi0EEESV_SV_EEEEENS5_IJNS4_10UnderscoreESY_SY_EEEEENS4_28SM100_TMA_2SM_LOAD_MULTICASTENS4_14ComposedLayoutINS4_7SwizzleILi3ELi4ELi3EEENS4_18smem_ptr_flag_bitsILi16EEENST_INS5_IJNSA_ILi8EEENSA_ILi64EEEEEENS5_IJS18_SD_EEEEEEEvNS4_8identityENS4_18SM100_TMA_2SM_LOADES1C_vS1D_EENS_8epilogue10collective18CollectiveEpilogueINS1G_23Sm100TmaWarpSpecializedILi4ELi2ELi32ELb1ELb0EEEJNS5_IJS18_SH_SG_EEENS5_IJNST_IS18_SD_EENST_INS5_IJNSA_ILi32EEESB_EEENS5_IJSD_SG_EEEEEEEESJ_SK_SJ_SK_NS1G_6fusion15FusionCallbacksIS1K_NS1S_17LinearCombinationISJ_fSJ_fLNS_15FloatRoundStyleE2EEES1L_S1R_JEEENS4_5SM1004TMEM4LOAD26SM100_TMEM_LOAD_32dp32b32xENS4_13SM90_TMA_LOADENS12_INS13_ILi2ELi4ELi3EEES16_NST_INS5_IJS17_S1N_EEENS5_IJS1N_SD_EEEEEEENS4_39AutoVectorizingCopyWithAssumedAlignmentILi128EEENS4_14SM90_TMA_STOREES27_S29_S29_EEEvvEEEEvNT_6ParamsE)
        /*0008*/ 	.word	0x00000077


	//----- nvinfo : EIATTR_FRAME_SIZE
	.align		4
.L_19:
        /*000c*/ 	.byte	0x04, 0x11
        /*000e*/ 	.short	(.L_21 - .L_20)
	.align		4
.L_20:
        /*0010*/ 	.word	index@($__internal_2_$__cuda_sm10x_tcgen05_guardrail_trap_unallocated_columns_being_dealloced)
        /*0014*/ 	.word	0x00000000


	//----- nvinfo : EIATTR_FRAME_SIZE
	.align		4
.L_21:
        /*0018*/ 	.byte	0x04, 0x11
        /*001a*/ 	.short	(.L_23 - .L_22)
	.align		4
.L_22:
        /*001c*/ 	.word	index@($__internal_1_$__cuda_sm10x_tcgen05_guardrail_trap_phase_invalid_during_alloc)
        /*0020*/ 	.word	0x00000000


	//----- nvinfo : EIATTR_FRAME_SIZE
	.align		4
.L_23:
        /*0024*/ 	.byte	0x04, 0x11
        /*0026*/ 	.short	(.L_25 - .L_24)
	.align		4
.L_24:
        /*0028*/ 	.word	index@($__internal_0_$__cuda_sm10x_tcgen05_guardrail_trap_col_being_dealloced_not_returned_by_alloc)
        /*002c*/ 	.word	0x00000000


	//----- nvinfo : EIATTR_FRAME_SIZE
	.align		4
.L_25:
        /*0030*/ 	.byte	0x04, 0x11
        /*0032*/ 	.short	(.L_27 - .L_26)
	.align		4
.L_26:
        /*0034*/ 	.word	index@(_ZN7cutlass13device_kernelINS_4gemm6kernel13GemmUniversalIN4cute5tupleIJiiiiEEENS1_10collective13CollectiveMmaINS1_35MainloopSm100TmaUmmaWarpSpecializedILi4ELi2ELi4ENS5_IJNS4_1CILi2EEENSA_ILi4EEENSA_ILi1EEEEEEEENS5_IJNSA_ILi128EEENSA_ILi256EEESG_EEENS_6half_tENS5_IJlSD_lEEESJ_SK_NS4_8TiledMMAINS4_8MMA_AtomIJNS4_26SM100_MMA_F16BF16_2x1SM_SSISJ_SJ_fLi128ELi256ELNS4_4UMMA5MajorE0ELSP_0ELNSO_7ScaleInE0ELSQ_0EEEEEENS4_6LayoutINS5_IJSD_SD_SD_EEENS5_IJNSA_ILi0EEESV_SV_EEEEENS5_IJNS4_10UnderscoreESY_SY_EEEEENS4_28SM100_TMA_2SM_LOAD_MULTICASTENS4_14ComposedLayoutINS4_7SwizzleILi3ELi4ELi3EEENS4_18smem_ptr_flag_bitsILi16EEENST_INS5_IJNSA_ILi8EEENSA_ILi64EEEEEENS5_IJS18_SD_EEEEEEEvNS4_8identityENS4_18SM100_TMA_2SM_LOADES1C_vS1D_EENS_8epilogue10collective18CollectiveEpilogueINS1G_23Sm100TmaWarpSpecializedILi4ELi2ELi32ELb1ELb0EEEJNS5_IJS18_SH_SG_EEENS5_IJNST_IS18_SD_EENST_INS5_IJNSA_ILi32EEESB_EEENS5_IJSD_SG_EEEEEEEESJ_SK_SJ_SK_NS1G_6fusion15FusionCallbacksIS1K_NS1S_17LinearCombinationISJ_fSJ_fLNS_15FloatRoundStyleE2EEES1L_S1R_JEEENS4_5SM1004TMEM4LOAD26SM100_TMEM_LOAD_32dp32b32xENS4_13SM90_TMA_LOADENS12_INS13_ILi2ELi4ELi3EEES16_NST_INS5_IJS17_S1N_EEENS5_IJS1N_SD_EEEEEEENS4_39AutoVectorizingCopyWithAssumedAlignmentILi128EEENS4_14SM90_TMA_STOREES27_S29_S29_EEEvvEEEEvNT_6ParamsE)
        /*0038*/ 	.word	0x00000000


	//----- nvinfo : EIATTR_MIN_STACK_SIZE
	.align		4
.L_27:
        /*003c*/ 	.byte	0x04, 0x12
        /*003e*/ 	.short	(.L_29 - .L_28)
	.align		4
.L_28:
        /*0040*/ 	.word	index@(_ZN7cutlass13device_kernelINS_4gemm6kernel13GemmUniversalIN4cute5tupleIJiiiiEEENS1_10collective13CollectiveMmaINS1_35MainloopSm100TmaUmmaWarpSpecializedILi4ELi2ELi4ENS5_IJNS4_1CILi2EEENSA_ILi4EEENSA_ILi1EEEEEEEENS5_IJNSA_ILi128EEENSA_ILi256EEESG_EEENS_6half_tENS5_IJlSD_lEEESJ_SK_NS4_8TiledMMAINS4_8MMA_AtomIJNS4_26SM100_MMA_F16BF16_2x1SM_SSISJ_SJ_fLi128ELi256ELNS4_4UMMA5MajorE0ELSP_0ELNSO_7ScaleInE0ELSQ_0EEEEEENS4_6LayoutINS5_IJSD_SD_SD_EEENS5_IJNSA_ILi0EEESV_SV_EEEEENS5_IJNS4_10UnderscoreESY_SY_EEEEENS4_28SM100_TMA_2SM_LOAD_MULTICASTENS4_14ComposedLayoutINS4_7SwizzleILi3ELi4ELi3EEENS4_18smem_ptr_flag_bitsILi16EEENST_INS5_IJNSA_ILi8EEENSA_ILi64EEEEEENS5_IJS18_SD_EEEEEEEvNS4_8identityENS4_18SM100_TMA_2SM_LOADES1C_vS1D_EENS_8epilogue10collective18CollectiveEpilogueINS1G_23Sm100TmaWarpSpecializedILi4ELi2ELi32ELb1ELb0EEEJNS5_IJS18_SH_SG_EEENS5_IJNST_IS18_SD_EENST_INS5_IJNSA_ILi32EEESB_EEENS5_IJSD_SG_EEEEEEEESJ_SK_SJ_SK_NS1G_6fusion15FusionCallbacksIS1K_NS1S_17LinearCombinationISJ_fSJ_fLNS_15FloatRoundStyleE2EEES1L_S1R_JEEENS4_5SM1004TMEM4LOAD26SM100_TMEM_LOAD_32dp32b32xENS4_13SM90_TMA_LOADENS12_INS13_ILi2ELi4ELi3EEES16_NST_INS5_IJS17_S1N_EEENS5_IJS1N_SD_EEEEEEENS4_39AutoVectorizingCopyWithAssumedAlignmentILi128EEENS4_14SM90_TMA_STOREES27_S29_S29_EEEvvEEEEvNT_6ParamsE)
        /*0044*/ 	.word	0x00000000
.L_29:


//--------------------- .nv.compat                --------------------------
	.section	.nv.compat,"",@"SHT_CUDA_COMPAT_INFO"
	.align	4
        /*0000*/ 	.byte	0x02, 0x09, 0x01, 0x00, 0x02, 0x02, 0x02, 0x00, 0x02, 0x05, 0x05, 0x00, 0x03, 0x07, 0x01, 0x01
        /*0010*/ 	.byte	0x02, 0x03, 0x01, 0x00, 0x02, 0x06, 0x01, 0x00, 0x04, 0x0b, 0x08, 0x00, 0x09, 0x00, 0x00, 0x00
        /*0020*/ 	.byte	0x00, 0x00, 0x00, 0x00


//--------------------- .nv.info._ZN7cutlass13device_kernelINS_4gemm6kernel13GemmUniversalIN4cute5tupleIJiiiiEEENS1_10collective13CollectiveMmaINS1_35MainloopSm100TmaUmmaWarpSpecializedILi4ELi2ELi4ENS5_IJNS4_1CILi2EEENSA_ILi4EEENSA_ILi1EEEEEEEENS5_IJNSA_ILi128EEENSA_ILi256EEESG_EEENS_6half_tENS5_IJlSD_lEEESJ_SK_NS4_8TiledMMAINS4_8MMA_AtomIJNS4_26SM100_MMA_F16BF16_2x1SM_SSISJ_SJ_fLi128ELi256ELNS4_4UMMA5MajorE0ELSP_0ELNSO_7ScaleInE0ELSQ_0EEEEEENS4_6LayoutINS5_IJSD_SD_SD_EEENS5_IJNSA_ILi0EEESV_SV_EEEEENS5_IJNS4_10UnderscoreESY_SY_EEEEENS4_28SM100_TMA_2SM_LOAD_MULTICASTENS4_14ComposedLayoutINS4_7SwizzleILi3ELi4ELi3EEENS4_18smem_ptr_flag_bitsILi16EEENST_INS5_IJNSA_ILi8EEENSA_ILi64EEEEEENS5_IJS18_SD_EEEEEEEvNS4_8identityENS4_18SM100_TMA_2SM_LOADES1C_vS1D_EENS_8epilogue10collective18CollectiveEpilogueINS1G_23Sm100TmaWarpSpecializedILi4ELi2ELi32ELb1ELb0EEEJNS5_IJS18_SH_SG_EEENS5_IJNST_IS18_SD_EENST_INS5_IJNSA_ILi32EEESB_EEENS5_IJSD_SG_EEEEEEEESJ_SK_SJ_SK_NS1G_6fusion15FusionCallbacksIS1K_NS1S_17LinearCombinationISJ_fSJ_fLNS_15FloatRoundStyleE2EEES1L_S1R_JEEENS4_5SM1004TMEM4LOAD26SM100_TMEM_LOAD_32dp32b32xENS4_13SM90_TMA_LOADENS12_INS13_ILi2ELi4ELi3EEES16_NST_INS5_IJS17_S1N_EEENS5_IJS1N_SD_EEEEEEENS4_39AutoVectorizingCopyWithAssumedAlignmentILi128EEENS4_14SM90_TMA_STOREES27_S29_S29_EEEvvEEEEvNT_6ParamsE --------------------------
	.section	.nv.info._ZN7cutlass13device_kernelINS_4gemm6kernel13GemmUniversalIN4cute5tupleIJiiiiEEENS1_10collective13CollectiveMmaINS1_35MainloopSm100TmaUmmaWarpSpecializedILi4ELi2ELi4ENS5_IJNS4_1CILi2EEENSA_ILi4EEENSA_ILi1EEEEEEEENS5_IJNSA_ILi128EEENSA_ILi256EEESG_EEENS_6half_tENS5_IJlSD_lEEESJ_SK_NS4_8TiledMMAINS4_8MMA_AtomIJNS4_26SM100_MMA_F16BF16_2x1SM_SSISJ_SJ_fLi128ELi256ELNS4_4UMMA5MajorE0ELSP_0ELNSO_7ScaleInE0ELSQ_0EEEEEENS4_6LayoutINS5_IJSD_SD_SD_EEENS5_IJNSA_ILi0EEESV_SV_EEEEENS5_IJNS4_10UnderscoreESY_SY_EEEEENS4_28SM100_TMA_2SM_LOAD_MULTICASTENS4_14ComposedLayoutINS4_7SwizzleILi3ELi4ELi3EEENS4_18smem_ptr_flag_bitsILi16EEENST_INS5_IJNSA_ILi8EEENSA_ILi64EEEEEENS5_IJS18_SD_EEEEEEEvNS4_8identityENS4_18SM100_TMA_2SM_LOADES1C_vS1D_EENS_8epilogue10collective18CollectiveEpilogueINS1G_23Sm100TmaWarpSpecializedILi4ELi2ELi32ELb1ELb0EEEJNS5_IJS18_SH_SG_EEENS5_IJNST_IS18_SD_EENST_INS5_IJNSA_ILi32EEESB_EEENS5_IJSD_SG_EEEEEEEESJ_SK_SJ_SK_NS1G_6fusion15FusionCallbacksIS1K_NS1S_17LinearCombinationISJ_fSJ_fLNS_15FloatRoundStyleE2EEES1L_S1R_JEEENS4_5SM1004TMEM4LOAD26SM100_TMEM_LOAD_32dp32b32xENS4_13SM90_TMA_LOADENS12_INS13_ILi2ELi4ELi3EEES16_NST_INS5_IJS17_S1N_EEENS5_IJS1N_SD_EEEEEEENS4_39AutoVectorizingCopyWithAssumedAlignmentILi128EEENS4_14SM90_TMA_STOREES27_S29_S29_EEEvvEEEEvNT_6ParamsE,"",@"SHT_CUDA_INFO"
	.sectionflags	@""
	.align	4


	//----- nvinfo : EIATTR_CUDA_API_VERSION
	.align		4
        /*0000*/ 	.byte	0x04, 0x37
        /*0002*/ 	.short	(.L_31 - .L_30)
.L_30:
        /*0004*/ 	.word	0x00000082


	//----- nvinfo : EIATTR_KPARAM_INFO
	.align		4
.L_31:
        /*0008*/ 	.byte	0x04, 0x17
        /*000a*/ 	.short	(.L_33 - .L_32)
.L_32:
        /*000c*/ 	.word	0x00000000
        /*0010*/ 	.short	0x0000
        /*0012*/ 	.short	0x0000
        /*0014*/ 	.byte	0x00, 0xf0, 0x01, 0x20


	//----- nvinfo : EIATTR_AT_ENTRY_FRAGMENTS
	.align		4
.L_33:
        /*0018*/ 	.byte	0x04, 0x4f
        /*001a*/ 	.short	(.L_35 - .L_34)


	//   ....[0]....
.L_34:
        /*001c*/ 	.word	0x00000007


	//----- nvinfo : EIATTR_RESERVED_SMEM_USED
	.align		4
.L_35:
        /*0020*/ 	.byte	0x01, 0x41
	.zero		2


	//----- nvinfo : EIATTR_SPARSE_MMA_MASK
	.align		4
        /*0024*/ 	.byte	0x03, 0x50
        /*0026*/ 	.short	0x0000


	//----- nvinfo : EIATTR_TCGEN05_2CTA_USED
	.align		4
        /*0028*/ 	.byte	0x01, 0x52
	.zero		2


	//----- nvinfo : EIATTR_MAXREG_COUNT
	.align		4
        /*002c*/ 	.byte	0x03, 0x1b
        /*002e*/ 	.short	0x00ff


	//----- nvinfo : EIATTR_NUM_BARRIERS
	.align		4
        /*0030*/ 	.byte	0x02, 0x4c
        /*0032*/ 	.byte	0x07
	.zero		1


	//----- nvinfo : EIATTR_EXTERNS
	.align		4
        /*0034*/ 	.byte	0x04, 0x0f
        /*0036*/ 	.short	(.L_37 - .L_36)


	//   ....[0]....
	.align		4
.L_36:
        /*0038*/ 	.word	index@(__assertfail)


	//----- nvinfo : EIATTR_MERCURY_ISA_VERSION
	.align		4
.L_37:
        /*003c*/ 	.byte	0x03, 0x5f
        /*003e*/ 	.short	0x0101


	//----- nvinfo : EIATTR_INT_WARP_WIDE_INSTR_OFFSETS
	.align		4
        /*0040*/ 	.byte	0x04, 0x31
        /*0042*/ 	.short	(.L_39 - .L_38)


	//   ....[0]....
.L_38:
        /*0044*/ 	.word	0x00000d60


	//   ....[1]....
        /*0048*/ 	.word	0x00000e00


	//   ....[2]....
        /*004c*/ 	.word	0x000046d0


	//   ....[3]....
        /*0050*/ 	.word	0x000046f0


	//   ....[4]....
        /*0054*/ 	.word	0x00004720


	//   ....[5]....
        /*0058*/ 	.word	0x00005260


	//   ....[6]....
        /*005c*/ 	.word	0x00005300


	//   ....[7]....
        /*0060*/ 	.word	0x000053c0


	//   ....[8]....
        /*0064*/ 	.word	0x00005430


	//   ....[9]....
        /*0068*/ 	.word	0x000054f0


	//   ....[10]....
        /*006c*/ 	.word	0x00005590


	//   ....[11]....
        /*0070*/ 	.word	0x00005600


	//   ....[12]....
        /*0074*/ 	.word	0x000056c0


	//   ....[13]....
        /*0078*/ 	.word	0x00005760


	//   ....[14]....
        /*007c*/ 	.word	0x00005800


	//   ....[15]....
        /*0080*/ 	.word	0x000058f0


	//   ....[16]....
        /*0084*/ 	.word	0x000059c0


	//----- nvinfo : EIATTR_COOP_GROUP_MASK_REGIDS
	.align		4
.L_39:
        /*0088*/ 	.byte	0x04, 0x29
        /*008a*/ 	.short	(.L_41 - .L_40)


	//   ....[0]....
.L_40:
        /*008c*/ 	.word	0xffffffff


	//   ....[1]....
        /*0090*/ 	.word	0xffffffff


	//   ....[2]....
        /*0094*/ 	.word	0xffffffff


	//   ....[3]....
        /*0098*/ 	.word	0xffffffff


	//   ....[4]....
        /*009c*/ 	.word	0xffffffff


	//   ....[5]....
        /*00a0*/ 	.word	0xffffffff


	//   ....[6]....
        /*00a4*/ 	.word	0xffffffff


	//   ....[7]....
        /*00a8*/ 	.word	0xffffffff


	//   ....[8]....
        /*00ac*/ 	.word	0xffffffff


	//   ....[9]....
        /*00b0*/ 	.word	0xffffffff


	//   ....[10]....
        /*00b4*/ 	.word	0xffffffff


	//   ....[11]....
        /*00b8*/ 	.word	0xffffffff


	//   ....[12]....
        /*00bc*/ 	.word	0xffffffff


	//   ....[13]....
        /*00c0*/ 	.word	0xffffffff


	//----- nvinfo : EIATTR_COOP_GROUP_INSTR_OFFSETS
	.align		4
.L_41:
        /*00c4*/ 	.byte	0x04, 0x28
        /*00c6*/ 	.short	(.L_43 - .L_42)


	//   ....[0]....
.L_42:
        /*00c8*/ 	.word	0x000000b0


	//   ....[1]....
        /*00cc*/ 	.word	0x00000510


	//   ....[2]....
        /*00d0*/ 	.word	0x000006d0


	//   ....[3]....
        /*00d4*/ 	.word	0x00000860


	//   ....[4]....
        /*00d8*/ 	.word	0x00000950


	//   ....[5]....
        /*00dc*/ 	.word	0x00000ab0


	//   ....[6]....
        /*00e0*/ 	.word	0x00000c40


	//   ....[7]....
        /*00e4*/ 	.word	0x00000e80


	//   ....[8]....
        /*00e8*/ 	.word	0x00002440


	//   ....[9]....
        /*00ec*/ 	.word	0x000032f0


	//   ....[10]....
        /*00f0*/ 	.word	0x000037c0


	//   ....[11]....
        /*00f4*/ 	.word	0x000037f0


	//   ....[12]....
        /*00f8*/ 	.word	0x000045d0


	//   ....[13]....
        /*00fc*/ 	.word	0x000047e0


	//----- nvinfo : EIATTR_VRC_CTA_INIT_COUNT
	.align		4
.L_43:
        /*0100*/ 	.byte	0x02, 0x4a
        /*0102*/ 	.byte	0x80
	.zero		1


	//----- nvinfo : EIATTR_SYSCALL_OFFSETS
	.align		4
        /*0104*/ 	.byte	0x04, 0x46
        /*0106*/ 	.short	(.L_45 - .L_44)


	//   ....[0]....
.L_44:
        /*0108*/ 	.word	0x00006580


	//   ....[1]....
        /*010c*/ 	.word	0x00006670


	//   ....[2]....
        /*0110*/ 	.word	0x00006dd0


	//   ....[3]....
        /*0114*/ 	.word	0x00007aa0


	//   ....[4]....
        /*0118*/ 	.word	0x00008750


	//   ....[5]....
        /*011c*/ 	.word	0x00009400


	//----- nvinfo : EIATTR_MBARRIER_INSTR_OFFSETS
	.align		4
.L_45:
        /*0120*/ 	.byte	0x04, 0x39
        /*0122*/ 	.short	(.L_47 - .L_46)


	//   ....[0]....
.L_46:
        /*0124*/ 	.word	0x00000640
        /*0128*/ 	.word	0x000000ff
        /*012c*/ 	.word	0x00000000
        /*0130*/ 	.short	0x0100
        /*0132*/ 	.byte	0x04
	.zero		1


	//   ....[1]....
        /*0134*/ 	.word	0x00000650
        /*0138*/ 	.word	0x000000ff
        /*013c*/ 	.word	0x00000020
        /*0140*/ 	.short	0x0100
        /*0142*/ 	.byte	0x04
	.zero		1


	//   ....[2]....
        /*0144*/ 	.word	0x00000660
        /*0148*/ 	.word	0x000000ff
        /*014c*/ 	.word	0x00000008
        /*0150*/ 	.short	0x0100
        /*0152*/ 	.byte	0x04
	.zero		1


	//   ....[3]....
        /*0154*/ 	.word	0x00000670
        /*0158*/ 	.word	0x000000ff
        /*015c*/ 	.word	0x00000028
        /*0160*/ 	.short	0x0100
        /*0162*/ 	.byte	0x04
	.zero		1


	//   ....[4]....
        /*0164*/ 	.word	0x00000680
        /*0168*/ 	.word	0x000000ff
        /*016c*/ 	.word	0x00000010
        /*0170*/ 	.short	0x0100
        /*0172*/ 	.byte	0x04
	.zero		1


	//   ....[5]....
        /*0174*/ 	.word	0x00000690
        /*0178*/ 	.word	0x000000ff
        /*017c*/ 	.word	0x00000030
        /*0180*/ 	.short	0x0100
        /*0182*/ 	.byte	0x04
	.zero		1


	//   ....[6]....
        /*0184*/ 	.word	0x000006a0
        /*0188*/ 	.word	0x000000ff
        /*018c*/ 	.word	0x00000018
        /*0190*/ 	.short	0x0100
        /*0192*/ 	.byte	0x04
	.zero		1


	//   ....[7]....
        /*0194*/ 	.word	0x000006b0
        /*0198*/ 	.word	0x000000ff
        /*019c*/ 	.word	0x00000038
        /*01a0*/ 	.short	0x0100
        /*01a2*/ 	.byte	0x04
	.zero		1


	//   ....[8]....
        /*01a4*/ 	.word	0x000007d0
        /*01a8*/ 	.word	0x000000ff
        /*01ac*/ 	.word	0x00000040
        /*01b0*/ 	.short	0x0100
        /*01b2*/ 	.byte	0x04
	.zero		1


	//   ....[9]....
        /*01b4*/ 	.word	0x000007e0
        /*01b8*/ 	.word	0x000000ff
        /*01bc*/ 	.word	0x00000060
        /*01c0*/ 	.short	0x0100
        /*01c2*/ 	.byte	0x04
	.zero		1


	//   ....[10]....
        /*01c4*/ 	.word	0x000007f0
        /*01c8*/ 	.word	0x000000ff
        /*01cc*/ 	.word	0x00000048
        /*01d0*/ 	.short	0x0100
        /*01d2*/ 	.byte	0x04
	.zero		1


	//   ....[11]....
        /*01d4*/ 	.word	0x00000800
        /*01d8*/ 	.word	0x000000ff
        /*01dc*/ 	.word	0x00000068
        /*01e0*/ 	.short	0x0100
        /*01e2*/ 	.byte	0x04
	.zero		1


	//   ....[12]....
        /*01e4*/ 	.word	0x00000810
        /*01e8*/ 	.word	0x000000ff
        /*01ec*/ 	.word	0x00000050
        /*01f0*/ 	.short	0x0100
        /*01f2*/ 	.byte	0x04
	.zero		1


	//   ....[13]....
        /*01f4*/ 	.word	0x00000820
        /*01f8*/ 	.word	0x000000ff
        /*01fc*/ 	.word	0x00000070
        /*0200*/ 	.short	0x0100
        /*0202*/ 	.byte	0x04
	.zero		1


	//   ....[14]....
        /*0204*/ 	.word	0x00000830
        /*0208*/ 	.word	0x000000ff
        /*020c*/ 	.word	0x00000058
        /*0210*/ 	.short	0x0100
        /*0212*/ 	.byte	0x04
	.zero		1


	//   ....[15]....
        /*0214*/ 	.word	0x00000840
        /*0218*/ 	.word	0x000000ff
        /*021c*/ 	.word	0x00000078
        /*0220*/ 	.short	0x0100
        /*0222*/ 	.byte	0x04
	.zero		1


	//   ....[16]....
        /*0224*/ 	.word	0x00000920
        /*0228*/ 	.word	0x000000ff
        /*022c*/ 	.word	0x00000080
        /*0230*/ 	.short	0x0100
        /*0232*/ 	.byte	0x06
	.zero		1


	//   ....[17]....
        /*0234*/ 	.word	0x00000930
        /*0238*/ 	.word	0x000000ff
        /*023c*/ 	.word	0x00000088
        /*0240*/ 	.short	0x0100
        /*0242*/ 	.byte	0x06
	.zero		1


	//   ....[18]....
        /*0244*/ 	.word	0x00000a60
        /*0248*/ 	.word	0x000000ff
        /*024c*/ 	.word	0x00000090
        /*0250*/ 	.short	0x0100
        /*0252*/ 	.byte	0x06
	.zero		1


	//   ....[19]....
        /*0254*/ 	.word	0x00000a70
        /*0258*/ 	.word	0x000000ff
        /*025c*/ 	.word	0x000000a0
        /*0260*/ 	.short	0x0100
        /*0262*/ 	.byte	0x06
	.zero		1


	//   ....[20]....
        /*0264*/ 	.word	0x00000a80
        /*0268*/ 	.word	0x000000ff
        /*026c*/ 	.word	0x00000098
        /*0270*/ 	.short	0x0100
        /*0272*/ 	.byte	0x06
	.zero		1


	//   ....[21]....
        /*0274*/ 	.word	0x00000a90
        /*0278*/ 	.word	0x000000ff
        /*027c*/ 	.word	0x000000a8
        /*0280*/ 	.short	0x0100
        /*0282*/ 	.byte	0x06
	.zero		1


	//   ....[22]....
        /*0284*/ 	.word	0x00000bb0
        /*0288*/ 	.word	0x000000ff
        /*028c*/ 	.word	0x000000b0
        /*0290*/ 	.short	0x0100
        /*0292*/ 	.byte	0x04
	.zero		1


	//   ....[23]....
        /*0294*/ 	.word	0x00000bc0
        /*0298*/ 	.word	0x000000ff
        /*029c*/ 	.word	0x000000d0
        /*02a0*/ 	.short	0x0100
        /*02a2*/ 	.byte	0x04
	.zero		1


	//   ....[24]....
        /*02a4*/ 	.word	0x00000bd0
        /*02a8*/ 	.word	0x000000ff
        /*02ac*/ 	.word	0x000000b8
        /*02b0*/ 	.short	0x0100
        /*02b2*/ 	.byte	0x04
	.zero		1


	//   ....[25]....
        /*02b4*/ 	.word	0x00000be0
        /*02b8*/ 	.word	0x000000ff
        /*02bc*/ 	.word	0x000000d8
        /*02c0*/ 	.short	0x0100
        /*02c2*/ 	.byte	0x04
	.zero		1


	//   ....[26]....
        /*02c4*/ 	.word	0x00000bf0
        /*02c8*/ 	.word	0x000000ff
        /*02cc*/ 	.word	0x000000c0
        /*02d0*/ 	.short	0x0100
        /*02d2*/ 	.byte	0x04
	.zero		1


	//   ....[27]....
        /*02d4*/ 	.word	0x00000c00
        /*02d8*/ 	.word	0x000000ff
        /*02dc*/ 	.word	0x000000e0
        /*02e0*/ 	.short	0x0100
        /*02e2*/ 	.byte	0x04
	.zero		1


	//   ....[28]....
        /*02e4*/ 	.word	0x00000c10
        /*02e8*/ 	.word	0x000000ff
        /*02ec*/ 	.word	0x000000c8
        /*02f0*/ 	.short	0x0100
        /*02f2*/ 	.byte	0x04
	.zero		1


	//   ....[29]....
        /*02f4*/ 	.word	0x00000c20
        /*02f8*/ 	.word	0x000000ff
        /*02fc*/ 	.word	0x000000e8
        /*0300*/ 	.short	0x0100
        /*0302*/ 	.byte	0x04
	.zero		1


	//   ....[30]....
        /*0304*/ 	.word	0x00000d10
        /*0308*/ 	.word	0x000000ff
        /*030c*/ 	.word	0x000000f0
        /*0310*/ 	.short	0x0100
        /*0312*/ 	.byte	0x04
	.zero		1


	//   ....[31]....
        /*0314*/ 	.word	0x00000d20
        /*0318*/ 	.word	0x000000ff
        /*031c*/ 	.word	0x00000100
        /*0320*/ 	.short	0x0100
        /*0322*/ 	.byte	0x04
	.zero		1


	//   ....[32]....
        /*0324*/ 	.word	0x00000d30
        /*0328*/ 	.word	0x000000ff
        /*032c*/ 	.word	0x000000f8
        /*0330*/ 	.short	0x0100
        /*0332*/ 	.byte	0x04
	.zero		1


	//   ....[33]....
        /*0334*/ 	.word	0x00000d40
        /*0338*/ 	.word	0x000000ff
        /*033c*/ 	.word	0x00000108
        /*0340*/ 	.short	0x0100
        /*0342*/ 	.byte	0x04
	.zero		1


	//   ....[34]....
        /*0344*/ 	.word	0x00000e40
        /*0348*/ 	.word	0x000000ff
        /*034c*/ 	.word	0x00000110
        /*0350*/ 	.short	0x0100
        /*0352*/ 	.byte	0x06
	.zero		1


	//   ....[35]....
        /*0354*/ 	.word	0x00001a90
        /*0358*/ 	.word	0x00000003
        /*035c*/ 	.word	0x00000100
        /*0360*/ 	.short	0x010a
        /*0362*/ 	.byte	0xff
	.zero		1


	//   ....[36]....
        /*0364*/ 	.word	0x00001ac0
        /*0368*/ 	.word	0x00000003
        /*036c*/ 	.word	0x000000f0
        /*0370*/ 	.short	0x0101
        /*0372*/ 	.byte	0xff
	.zero		1


	//   ....[37]....
        /*0374*/ 	.word	0x00001b80
        /*0378*/ 	.word	0x000000ff
        /*037c*/ 	.word	0x00000020
        /*0380*/ 	.short	0x010a
        /*0382*/ 	.byte	0x04
	.zero		1


	//   ....[38]....
        /*0384*/ 	.word	0x00001c50
        /*0388*/ 	.word	0x000000ff
        /*038c*/ 	.word	0x00000020
        /*0390*/ 	.short	0x010a
        /*0392*/ 	.byte	0x21
	.zero		1


	//   ....[39]....
        /*0394*/ 	.word	0x00001e00
        /*0398*/ 	.word	0x000000ff
        /*039c*/ 	.word	0x00000020
        /*03a0*/ 	.short	0x010a
        /*03a2*/ 	.byte	0x05
	.zero		1


	//   ....[40]....
        /*03a4*/ 	.word	0x00001fe0
        /*03a8*/ 	.word	0x000000ff
        /*03ac*/ 	.word	0x00000088
        /*03b0*/ 	.short	0x0101
        /*03b2*/ 	.byte	0x0e
	.zero		1


	//   ....[41]....
        /*03b4*/ 	.word	0x00002000
        /*03b8*/ 	.word	0x000000ff
        /*03bc*/ 	.word	0x00000020
        /*03c0*/ 	.short	0x010a
        /*03c2*/ 	.byte	0x04
	.zero		1


	//   ....[42]....
        /*03c4*/ 	.word	0x00002080
        /*03c8*/ 	.word	0x000000ff
        /*03cc*/ 	.word	0x00000020
        /*03d0*/ 	.short	0x010a
        /*03d2*/ 	.byte	0x07
	.zero		1


	//   ....[43]....
        /*03d4*/ 	.word	0x000021c0
        /*03d8*/ 	.word	0x000000ff
        /*03dc*/ 	.word	0x00000020
        /*03e0*/ 	.short	0x010a
        /*03e2*/ 	.byte	0x04
	.zero		1


	//   ....[44]....
        /*03e4*/ 	.word	0x00002470
        /*03e8*/ 	.word	0x00000003
        /*03ec*/ 	.word	0x00000090
        /*03f0*/ 	.short	0x010a
        /*03f2*/ 	.byte	0xff
	.zero		1


	//   ....[45]....
        /*03f4*/ 	.word	0x000025c0
        /*03f8*/ 	.word	0x00000000
        /*03fc*/ 	.word	0x00000000
        /*0400*/ 	.short	0x0101
        /*0402*/ 	.byte	0xff
	.zero		1


	//   ....[46]....
        /*0404*/ 	.word	0x00002b70
        /*0408*/ 	.word	0x000000ff
        /*040c*/ 	.word	0x00000000
        /*0410*/ 	.short	0x010a
        /*0412*/ 	.byte	0x04
	.zero		1


	//   ....[47]....
        /*0414*/ 	.word	0x00002c00
        /*0418*/ 	.word	0x000000ff
        /*041c*/ 	.word	0x00000000
        /*0420*/ 	.short	0x010a
        /*0422*/ 	.byte	0x05
	.zero		1


	//   ....[48]....
        /*0424*/ 	.word	0x00002c90
        /*0428*/ 	.word	0x000000ff
        /*042c*/ 	.word	0x00000000
        /*0430*/ 	.short	0x010a
        /*0432*/ 	.byte	0x05
	.zero		1


	//   ....[49]....
        /*0434*/ 	.word	0x00002d30
        /*0438*/ 	.word	0x00000000
        /*043c*/ 	.word	0x00000000
        /*0440*/ 	.short	0x010a
        /*0442*/ 	.byte	0xff
	.zero		1


	//   ....[50]....
        /*0444*/ 	.word	0x00002e50
        /*0448*/ 	.word	0x00000002
        /*044c*/ 	.word	0x000000f0
        /*0450*/ 	.short	0x010a
        /*0452*/ 	.byte	0xff
	.zero		1


	//   ....[51]....
        /*0454*/ 	.word	0x00002eb0
        /*0458*/ 	.word	0x00000004
        /*045c*/ 	.word	0x00000000
        /*0460*/ 	.short	0x0101
        /*0462*/ 	.byte	0xff
	.zero		1


	//   ....[52]....
        /*0464*/ 	.word	0x00002ed0
        /*0468*/ 	.word	0x000000ff
        /*046c*/ 	.word	0x000000a0
        /*0470*/ 	.short	0x010a
        /*0472*/ 	.byte	0x04
	.zero		1


	//   ....[53]....
        /*0474*/ 	.word	0x00002ff0
        /*0478*/ 	.word	0x00000002
        /*047c*/ 	.word	0x00000090
        /*0480*/ 	.short	0x010a
        /*0482*/ 	.byte	0xff
	.zero		1


	//   ....[54]....
        /*0484*/ 	.word	0x00003100
        /*0488*/ 	.word	0x00000002
        /*048c*/ 	.word	0x00000000
        /*0490*/ 	.short	0x0101
        /*0492*/ 	.byte	0xff
	.zero		1


	//   ....[55]....
        /*0494*/ 	.word	0x00003190
        /*0498*/ 	.word	0x000000ff
        /*049c*/ 	.word	0x000000a0
        /*04a0*/ 	.short	0x0106
        /*04a2*/ 	.byte	0x04
	.zero		1


	//   ....[56]....
        /*04a4*/ 	.word	0x000031b0
        /*04a8*/ 	.word	0x000000ff
        /*04ac*/ 	.word	0x000000a0
        /*04b0*/ 	.short	0x010a
        /*04b2*/ 	.byte	0x04
	.zero		1


	//   ....[57]....
        /*04b4*/ 	.word	0x00003240
        /*04b8*/ 	.word	0x000000ff
        /*04bc*/ 	.word	0x000000a0
        /*04c0*/ 	.short	0x0106
        /*04c2*/ 	.byte	0x07
	.zero		1


	//   ....[58]....
        /*04c4*/ 	.word	0x00003280
        /*04c8*/ 	.word	0x00000000
        /*04cc*/ 	.word	0x000000a0
        /*04d0*/ 	.short	0x010a
        /*04d2*/ 	.byte	0xff
	.zero		1


	//   ....[59]....
        /*04d4*/ 	.word	0x000034c0
        /*04d8*/ 	.word	0x000000ff
        /*04dc*/ 	.word	0x00000008
        /*04e0*/ 	.short	0x010a
        /*04e2*/ 	.byte	0x05
	.zero		1


	//   ....[60]....
        /*04e4*/ 	.word	0x000034e0
        /*04e8*/ 	.word	0x000000ff
        /*04ec*/ 	.word	0x00000008
        /*04f0*/ 	.short	0x010a
        /*04f2*/ 	.byte	0x05
	.zero		1


	//   ....[61]....
        /*04f4*/ 	.word	0x00003670
        /*04f8*/ 	.word	0x000000ff
        /*04fc*/ 	.word	0x00000008
        /*0500*/ 	.short	0x010a
        /*0502*/ 	.byte	0x05
	.zero		1


	//   ....[62]....
        /*0504*/ 	.word	0x00003690
        /*0508*/ 	.word	0x000000ff
        /*050c*/ 	.word	0x00000008
        /*0510*/ 	.short	0x010a
        /*0512*/ 	.byte	0x05
	.zero		1


	//   ....[63]....
        /*0514*/ 	.word	0x00003750
        /*0518*/ 	.word	0x000000ff
        /*051c*/ 	.word	0x00000000
        /*0520*/ 	.short	0x0101
        /*0522*/ 	.byte	0x04
	.zero		1


	//   ....[64]....
        /*0524*/ 	.word	0x00003b10
        /*0528*/ 	.word	0x00000000
        /*052c*/ 	.word	0x00000090
        /*0530*/ 	.short	0x010a
        /*0532*/ 	.byte	0xff
	.zero		1


	//   ....[65]....
        /*0534*/ 	.word	0x00003bd0
        /*0538*/ 	.word	0x00000000
        /*053c*/ 	.word	0x00000000
        /*0540*/ 	.short	0x0101
        /*0542*/ 	.byte	0xff
	.zero		1


	//   ....[66]....
        /*0544*/ 	.word	0x00003c90
        /*0548*/ 	.word	0x000000ff
        /*054c*/ 	.word	0x00000000
        /*0550*/ 	.short	0x010a
        /*0552*/ 	.byte	0x04
	.zero		1


	//   ....[67]....
        /*0554*/ 	.word	0x00003ca0
        /*0558*/ 	.word	0x000000ff
        /*055c*/ 	.word	0x000000d0
        /*0560*/ 	.short	0x010a
        /*0562*/ 	.byte	0x2e
	.zero		1


	//   ....[68]....
        /*0564*/ 	.word	0x00003d50
        /*0568*/ 	.word	0x000000ff
        /*056c*/ 	.word	0x00000000
        /*0570*/ 	.short	0x010a
        /*0572*/ 	.byte	0x07
	.zero		1


	//   ....[69]....
        /*0574*/ 	.word	0x00003e80
        /*0578*/ 	.word	0x000000ff
        /*057c*/ 	.word	0x00000000
        /*0580*/ 	.short	0x010a
        /*0582*/ 	.byte	0x04
	.zero		1


	//   ....[70]....
        /*0584*/ 	.word	0x000042c0
        /*0588*/ 	.word	0x000000ff
        /*058c*/ 	.word	0x00000000
        /*0590*/ 	.short	0x010a
        /*0592*/ 	.byte	0x04
	.zero		1


	//   ....[71]....
        /*0594*/ 	.word	0x00004350
        /*0598*/ 	.word	0x000000ff
        /*059c*/ 	.word	0x00000000
        /*05a0*/ 	.short	0x010a
        /*05a2*/ 	.byte	0x05
	.zero		1


	//   ....[72]....
        /*05a4*/ 	.word	0x000043e0
        /*05a8*/ 	.word	0x000000ff
        /*05ac*/ 	.word	0x00000000
        /*05b0*/ 	.short	0x010a
        /*05b2*/ 	.byte	0x05
	.zero		1


	//   ....[73]....
        /*05b4*/ 	.word	0x00004480
        /*05b8*/ 	.word	0x00000000
        /*05bc*/ 	.word	0x00000000
        /*05c0*/ 	.short	0x010a
        /*05c2*/ 	.byte	0xff
	.zero		1


	//   ....[74]....
        /*05c4*/ 	.word	0x000044c0
        /*05c8*/ 	.word	0x00000000
        /*05cc*/ 	.word	0x00000000
        /*05d0*/ 	.short	0x010a
        /*05d2*/ 	.byte	0xff
	.zero		1


	//   ....[75]....
        /*05d4*/ 	.word	0x00004530
        /*05d8*/ 	.word	0x000000ff
        /*05dc*/ 	.word	0x00000000
        /*05e0*/ 	.short	0x0101
        /*05e2*/ 	.byte	0x04
	.zero		1


	//   ....[76]....
        /*05e4*/ 	.word	0x00004570
        /*05e8*/ 	.word	0x000000ff
        /*05ec*/ 	.word	0x00000110
        /*05f0*/ 	.short	0x010a
        /*05f2*/ 	.byte	0x29
	.zero		1


	//   ....[77]....
        /*05f4*/ 	.word	0x000045c0
        /*05f8*/ 	.word	0x000000ff
        /*05fc*/ 	.word	0x00000000
        /*0600*/ 	.short	0x0101
        /*0602*/ 	.byte	0x04
	.zero		1


	//   ....[78]....
        /*0604*/ 	.word	0x00004a60
        /*0608*/ 	.word	0x0000000c
        /*060c*/ 	.word	0x00000090
        /*0610*/ 	.short	0x010a
        /*0612*/ 	.byte	0xff
	.zero		1


	//   ....[79]....
        /*0614*/ 	.word	0x00004bd0
        /*0618*/ 	.word	0x00000000
        /*061c*/ 	.word	0x00000000
        /*0620*/ 	.short	0x0101
        /*0622*/ 	.byte	0xff
	.zero		1


	//   ....[80]....
        /*0624*/ 	.word	0x00005060
        /*0628*/ 	.word	0x000000ff
        /*062c*/ 	.word	0x00000088
        /*0630*/ 	.short	0x010a
        /*0632*/ 	.byte	0x15
	.zero		1


	//   ....[81]....
        /*0634*/ 	.word	0x000051e0
        /*0638*/ 	.word	0x000000ff
        /*063c*/ 	.word	0x00000060
        /*0640*/ 	.short	0x010a
        /*0642*/ 	.byte	0x15
	.zero		1


	//   ....[82]....
        /*0644*/ 	.word	0x000053e0
        /*0648*/ 	.word	0x000000ff
        /*064c*/ 	.word	0x00000040
        /*0650*/ 	.short	0x010b
        /*0652*/ 	.byte	0x15
	.zero		1


	//   ....[83]....
        /*0654*/ 	.word	0x000053f0
        /*0658*/ 	.word	0x000000ff
        /*065c*/ 	.word	0x00000000
        /*0660*/ 	.short	0x0101
        /*0662*/ 	.byte	0x06
	.zero		1


	//   ....[84]....
        /*0664*/ 	.word	0x00005400
        /*0668*/ 	.word	0x000000ff
        /*066c*/ 	.word	0x00000068
        /*0670*/ 	.short	0x010a
        /*0672*/ 	.byte	0x15
	.zero		1


	//   ....[85]....
        /*0674*/ 	.word	0x000055b0
        /*0678*/ 	.word	0x000000ff
        /*067c*/ 	.word	0x00000048
        /*0680*/ 	.short	0x010b
        /*0682*/ 	.byte	0x15
	.zero		1


	//   ....[86]....
        /*0684*/ 	.word	0x000055c0
        /*0688*/ 	.word	0x000000ff
        /*068c*/ 	.word	0x00000000
        /*0690*/ 	.short	0x0101
        /*0692*/ 	.byte	0x06
	.zero		1


	//   ....[87]....
        /*0694*/ 	.word	0x000055d0
        /*0698*/ 	.word	0x000000ff
        /*069c*/ 	.word	0x00000070
        /*06a0*/ 	.short	0x010a
        /*06a2*/ 	.byte	0x15
	.zero		1


	//   ....[88]....
        /*06a4*/ 	.word	0x00005780
        /*06a8*/ 	.word	0x000000ff
        /*06ac*/ 	.word	0x00000050
        /*06b0*/ 	.short	0x010b
        /*06b2*/ 	.byte	0x15
	.zero		1


	//   ....[89]....
        /*06b4*/ 	.word	0x00005790
        /*06b8*/ 	.word	0x000000ff
        /*06bc*/ 	.word	0x00000000
        /*06c0*/ 	.short	0x0101
        /*06c2*/ 	.byte	0x06
	.zero		1


	//   ....[90]....
        /*06c4*/ 	.word	0x000057a0
        /*06c8*/ 	.word	0x000000ff
        /*06cc*/ 	.word	0x00000078
        /*06d0*/ 	.short	0x010a
        /*06d2*/ 	.byte	0x15
	.zero		1


	//   ....[91]....
        /*06d4*/ 	.word	0x000059e0
        /*06d8*/ 	.word	0x000000ff
        /*06dc*/ 	.word	0x00000058
        /*06e0*/ 	.short	0x010b
        /*06e2*/ 	.byte	0x15
	.zero		1


	//   ....[92]....
        /*06e4*/ 	.word	0x000059f0
        /*06e8*/ 	.word	0x000000ff
        /*06ec*/ 	.word	0x00000000
        /*06f0*/ 	.short	0x0101
        /*06f2*/ 	.byte	0x25
	.zero		1


	//   ....[93]....
        /*06f4*/ 	.word	0x00005a30
        /*06f8*/ 	.word	0x000000ff
        /*06fc*/ 	.word	0x00000060
        /*0700*/ 	.short	0x010a
        /*0702*/ 	.byte	0x15
	.zero		1


	//   ....[94]....
        /*0704*/ 	.word	0x00005a50
        /*0708*/ 	.word	0x000000ff
        /*070c*/ 	.word	0x00000068
        /*0710*/ 	.short	0x010a
        /*0712*/ 	.byte	0x15
	.zero		1


	//   ....[95]....
        /*0714*/ 	.word	0x00005a70
        /*0718*/ 	.word	0x000000ff
        /*071c*/ 	.word	0x00000070
        /*0720*/ 	.short	0x010a
        /*0722*/ 	.byte	0x15
	.zero		1


	//   ....[96]....
        /*0724*/ 	.word	0x00005ab0
        /*0728*/ 	.word	0x00000000
        /*072c*/ 	.word	0x00000078
        /*0730*/ 	.short	0x010a
        /*0732*/ 	.byte	0xff
	.zero		1


	//   ....[97]....
        /*0734*/ 	.word	0x00005e10
        /*0738*/ 	.word	0x00000003
        /*073c*/ 	.word	0x00000090
        /*0740*/ 	.short	0x010a
        /*0742*/ 	.byte	0xff
	.zero		1


	//   ....[98]....
        /*0744*/ 	.word	0x00005f90
        /*0748*/ 	.word	0x00000000
        /*074c*/ 	.word	0x00000000
        /*0750*/ 	.short	0x0101
        /*0752*/ 	.byte	0xff
	.zero		1


	//   ....[99]....
        /*0754*/ 	.word	0x00006ab0
        /*0758*/ 	.word	0x000000ff
        /*075c*/ 	.word	0x00000040
        /*0760*/ 	.short	0x010a
        /*0762*/ 	.byte	0x2b
	.zero		1


	//   ....[100]....
        /*0764*/ 	.word	0x00006ad0
        /*0768*/ 	.word	0x00000064
        /*076c*/ 	.word	0x000000b0
        /*0770*/ 	.short	0x010a
        /*0772*/ 	.byte	0xff
	.zero		1


	//   ....[101]....
        /*0774*/ 	.word	0x00006bc0
        /*0778*/ 	.word	0x000000ff
        /*077c*/ 	.word	0x00000040
        /*0780*/ 	.short	0x010a
        /*0782*/ 	.byte	0x2b
	.zero		1


	//   ....[102]....
        /*0784*/ 	.word	0x00006cb0
        /*0788*/ 	.word	0x00000064
        /*078c*/ 	.word	0x000000b0
        /*0790*/ 	.short	0x010a
        /*0792*/ 	.byte	0xff
	.zero		1


	//   ....[103]....
        /*0794*/ 	.word	0x000077d0
        /*0798*/ 	.word	0x00000000
        /*079c*/ 	.word	0x00000000
        /*07a0*/ 	.short	0x0101
        /*07a2*/ 	.byte	0xff
	.zero		1


	//   ....[104]....
        /*07a4*/ 	.word	0x000077e0
        /*07a8*/ 	.word	0x00000003
        /*07ac*/ 	.word	0x00000040
        /*07b0*/ 	.short	0x010a
        /*07b2*/ 	.byte	0xff
	.zero		1


	//   ....[105]....
        /*07b4*/ 	.word	0x000078c0
        /*07b8*/ 	.word	0x00000003
        /*07bc*/ 	.word	0x00000040
        /*07c0*/ 	.short	0x010a
        /*07c2*/ 	.byte	0xff
	.zero		1


	//   ....[106]....
        /*07c4*/ 	.word	0x00008480
        /*07c8*/ 	.word	0x0000003d
        /*07cc*/ 	.word	0x00000000
        /*07d0*/ 	.short	0x0101
        /*07d2*/ 	.byte	0xff
	.zero		1


	//   ....[107]....
        /*07d4*/ 	.word	0x000084a0
        /*07d8*/ 	.word	0x0000003e
        /*07dc*/ 	.word	0x00000040
        /*07e0*/ 	.short	0x010a
        /*07e2*/ 	.byte	0xff
	.zero		1


	//   ....[108]....
        /*07e4*/ 	.word	0x00008570
        /*07e8*/ 	.word	0x0000003e
        /*07ec*/ 	.word	0x00000040
        /*07f0*/ 	.short	0x010a
        /*07f2*/ 	.byte	0xff
	.zero		1


	//   ....[109]....
        /*07f4*/ 	.word	0x00009130
        /*07f8*/ 	.word	0x0000003d
        /*07fc*/ 	.word	0x00000000
        /*0800*/ 	.short	0x0101
        /*0802*/ 	.byte	0xff
	.zero		1


	//   ....[110]....
        /*0804*/ 	.word	0x00009150
        /*0808*/ 	.word	0x0000003e
        /*080c*/ 	.word	0x00000040
        /*0810*/ 	.short	0x010a
        /*0812*/ 	.byte	0xff
	.zero		1


	//   ....[111]....
        /*0814*/ 	.word	0x00009220
        /*0818*/ 	.word	0x0000003e
        /*081c*/ 	.word	0x00000040
        /*0820*/ 	.short	0x010a
        /*0822*/ 	.byte	0xff
	.zero		1


	//   ....[112]....
        /*0824*/ 	.word	0x000094f0
        /*0828*/ 	.word	0x00000074
        /*082c*/ 	.word	0x00000000
        /*0830*/ 	.short	0x0101
        /*0832*/ 	.byte	0xff
	.zero		1


	//   ....[113]....
        /*0834*/ 	.word	0x00009e30
        /*0838*/ 	.word	0x00000002
        /*083c*/ 	.word	0x00000000
        /*0840*/ 	.short	0x0101
        /*0842*/ 	.byte	0xff
	.zero		1


	//   ....[114]....
        /*0844*/ 	.word	0x0000a0d0
        /*0848*/ 	.word	0x000000ff
        /*084c*/ 	.word	0x00000000
        /*0850*/ 	.short	0x0101
        /*0852*/ 	.byte	0x06
	.zero		1


	//   ....[115]....
        /*0854*/ 	.word	0x0000a0f0
        /*0858*/ 	.word	0x00000003
        /*085c*/ 	.word	0x00000100
        /*0860*/ 	.short	0x010a
        /*0862*/ 	.byte	0xff
	.zero		1


	//   ....[116]....
        /*0864*/ 	.word	0x0000a150
        /*0868*/ 	.word	0x00000000
        /*086c*/ 	.word	0x00000020
        /*0870*/ 	.short	0x010a
        /*0872*/ 	.byte	0xff
	.zero		1


	//   ....[117]....
        /*0874*/ 	.word	0x0000a1b0
        /*0878*/ 	.word	0x00000000
        /*087c*/ 	.word	0x00000020
        /*0880*/ 	.short	0x010a
        /*0882*/ 	.byte	0xff
	.zero		1


	//   ....[118]....
        /*0884*/ 	.word	0x0000a200
        /*0888*/ 	.word	0x00000003
        /*088c*/ 	.word	0x00000090
        /*0890*/ 	.short	0x010a
        /*0892*/ 	.byte	0xff
	.zero		1


	//   ....[119]....
        /*0894*/ 	.word	0x0000a260
        /*0898*/ 	.word	0x00000000
        /*089c*/ 	.word	0x00000000
        /*08a0*/ 	.short	0x010a
        /*08a2*/ 	.byte	0xff
	.zero		1


	//   ....[120]....
        /*08a4*/ 	.word	0x0000a2c0
        /*08a8*/ 	.word	0x00000000
        /*08ac*/ 	.word	0x00000000
        /*08b0*/ 	.short	0x010a
        /*08b2*/ 	.byte	0xff
	.zero		1


	//   ....[121]....
        /*08b4*/ 	.word	0x0000a320
        /*08b8*/ 	.word	0x00000000
        /*08bc*/ 	.word	0x00000000
        /*08c0*/ 	.short	0x010a
        /*08c2*/ 	.byte	0xff
	.zero		1


	//   ....[122]....
        /*08c4*/ 	.word	0x0000a370
        /*08c8*/ 	.word	0x00000002
        /*08cc*/ 	.word	0x000000f0
        /*08d0*/ 	.short	0x010a
        /*08d2*/ 	.byte	0xff
	.zero		1


	//   ....[123]....
        /*08d4*/ 	.word	0x0000a3d0
        /*08d8*/ 	.word	0x00000002
        /*08dc*/ 	.word	0x000000a0
        /*08e0*/ 	.short	0x010a
        /*08e2*/ 	.byte	0xff
	.zero		1


	//   ....[124]....
        /*08e4*/ 	.word	0x0000a420
        /*08e8*/ 	.word	0x00000002
        /*08ec*/ 	.word	0x00000090
        /*08f0*/ 	.short	0x010a
        /*08f2*/ 	.byte	0xff
	.zero		1


	//   ....[125]....
        /*08f4*/ 	.word	0x0000a480
        /*08f8*/ 	.word	0x00000000
        /*08fc*/ 	.word	0x000000a0
        /*0900*/ 	.short	0x010a
        /*0902*/ 	.byte	0xff
	.zero		1


	//   ....[126]....
        /*0904*/ 	.word	0x0000a4e0
        /*0908*/ 	.word	0x00000000
        /*090c*/ 	.word	0x00000008
        /*0910*/ 	.short	0x010a
        /*0912*/ 	.byte	0xff
	.zero		1


	//   ....[127]....
        /*0914*/ 	.word	0x0000a5d0
        /*0918*/ 	.word	0x00000000
        /*091c*/ 	.word	0x00000008
        /*0920*/ 	.short	0x010a
        /*0922*/ 	.byte	0xff
	.zero		1


	//   ....[128]....
        /*0924*/ 	.word	0x0000a620
        /*0928*/ 	.word	0x00000000
        /*092c*/ 	.word	0x00000090
        /*0930*/ 	.short	0x010a
        /*0932*/ 	.byte	0xff
	.zero		1


	//   ....[129]....
        /*0934*/ 	.word	0x0000a680
        /*0938*/ 	.word	0x00000000
        /*093c*/ 	.word	0x000000d0
        /*0940*/ 	.short	0x010a
        /*0942*/ 	.byte	0xff
	.zero		1


	//   ....[130]....
        /*0944*/ 	.word	0x0000a6e0
        /*0948*/ 	.word	0x00000000
        /*094c*/ 	.word	0x00000000
        /*0950*/ 	.short	0x010a
        /*0952*/ 	.byte	0xff
	.zero		1


	//   ....[131]....
        /*0954*/ 	.word	0x0000a740
        /*0958*/ 	.word	0x00000000
        /*095c*/ 	.word	0x00000000
        /*0960*/ 	.short	0x010a
        /*0962*/ 	.byte	0xff
	.zero		1


	//   ....[132]....
        /*0964*/ 	.word	0x0000a7a0
        /*0968*/ 	.word	0x00000000
        /*096c*/ 	.word	0x00000000
        /*0970*/ 	.short	0x010a
        /*0972*/ 	.byte	0xff
	.zero		1


	//   ....[133]....
        /*0974*/ 	.word	0x0000a800
        /*0978*/ 	.word	0x00000000
        /*097c*/ 	.word	0x00000000
        /*0980*/ 	.short	0x010a
        /*0982*/ 	.byte	0xff
	.zero		1


	//   ....[134]....
        /*0984*/ 	.word	0x0000a860
        /*0988*/ 	.word	0x00000000
        /*098c*/ 	.word	0x00000110
        /*0990*/ 	.short	0x010a
        /*0992*/ 	.byte	0xff
	.zero		1


	//   ....[135]....
        /*0994*/ 	.word	0x0000a8b0
        /*0998*/ 	.word	0x0000000c
        /*099c*/ 	.word	0x00000090
        /*09a0*/ 	.short	0x010a
        /*09a2*/ 	.byte	0xff
	.zero		1


	//   ....[136]....
        /*09a4*/ 	.word	0x0000a910
        /*09a8*/ 	.word	0x00000000
        /*09ac*/ 	.word	0x00000088
        /*09b0*/ 	.short	0x010a
        /*09b2*/ 	.byte	0xff
	.zero		1


	//   ....[137]....
        /*09b4*/ 	.word	0x0000a970
        /*09b8*/ 	.word	0x00000000
        /*09bc*/ 	.word	0x00000060
        /*09c0*/ 	.short	0x010a
        /*09c2*/ 	.byte	0xff
	.zero		1


	//   ....[138]....
        /*09c4*/ 	.word	0x0000a9d0
        /*09c8*/ 	.word	0x00000000
        /*09cc*/ 	.word	0x00000068
        /*09d0*/ 	.short	0x010a
        /*09d2*/ 	.byte	0xff
	.zero		1


	//   ....[139]....
        /*09d4*/ 	.word	0x0000aa30
        /*09d8*/ 	.word	0x00000000
        /*09dc*/ 	.word	0x00000070
        /*09e0*/ 	.short	0x010a
        /*09e2*/ 	.byte	0xff
	.zero		1


	//   ....[140]....
        /*09e4*/ 	.word	0x0000aa90
        /*09e8*/ 	.word	0x00000000
        /*09ec*/ 	.word	0x00000078
        /*09f0*/ 	.short	0x010a
        /*09f2*/ 	.byte	0xff
	.zero		1


	//   ....[141]....
        /*09f4*/ 	.word	0x0000aaf0
        /*09f8*/ 	.word	0x00000000
        /*09fc*/ 	.word	0x00000060
        /*0a00*/ 	.short	0x010a
        /*0a02*/ 	.byte	0xff
	.zero		1


	//   ....[142]....
        /*0a04*/ 	.word	0x0000ab50
        /*0a08*/ 	.word	0x00000000
        /*0a0c*/ 	.word	0x00000068
        /*0a10*/ 	.short	0x010a
        /*0a12*/ 	.byte	0xff
	.zero		1


	//   ....[143]....
        /*0a14*/ 	.word	0x0000abb0
        /*0a18*/ 	.word	0x00000000
        /*0a1c*/ 	.word	0x00000070
        /*0a20*/ 	.short	0x010a
        /*0a22*/ 	.byte	0xff
	.zero		1


	//   ....[144]....
        /*0a24*/ 	.word	0x0000ac00
        /*0a28*/ 	.word	0x00000003
        /*0a2c*/ 	.word	0x00000090
        /*0a30*/ 	.short	0x010a
        /*0a32*/ 	.byte	0xff
	.zero		1


	//   ....[145]....
        /*0a34*/ 	.word	0x0000ac60
        /*0a38*/ 	.word	0x00000000
        /*0a3c*/ 	.word	0x00000040
        /*0a40*/ 	.short	0x010a
        /*0a42*/ 	.byte	0xff
	.zero		1


	//   ....[146]....
        /*0a44*/ 	.word	0x0000acb0
        /*0a48*/ 	.word	0x00000064
        /*0a4c*/ 	.word	0x000000b0
        /*0a50*/ 	.short	0x010a
        /*0a52*/ 	.byte	0xff
	.zero		1


	//   ....[147]....
        /*0a54*/ 	.word	0x0000ad00
        /*0a58*/ 	.word	0x00000003
        /*0a5c*/ 	.word	0x00000040
        /*0a60*/ 	.short	0x010a
        /*0a62*/ 	.byte	0xff
	.zero		1


	//   ....[148]....
        /*0a64*/ 	.word	0x0000ad50
        /*0a68*/ 	.word	0x0000003e
        /*0a6c*/ 	.word	0x00000040
        /*0a70*/ 	.short	0x010a
        /*0a72*/ 	.byte	0xff
	.zero		1


	//   ....[149]....
        /*0a74*/ 	.word	0x0000ada0
        /*0a78*/ 	.word	0x0000003e
        /*0a7c*/ 	.word	0x00000040
        /*0a80*/ 	.short	0x010a
        /*0a82*/ 	.byte	0xff
	.zero		1


	//----- nvinfo : EIATTR_NUM_MBARRIERS
	.align		4
.L_47:
        /*0a84*/ 	.byte	0x03, 0x38
        /*0a86*/ 	.short	0x0023


	//----- nvinfo : EIATTR_EXIT_INSTR_OFFSETS
	.align		4
        /*0a88*/ 	.byte	0x04, 0x1c
        /*0a8a*/ 	.short	(.L_49 - .L_48)


	//   ....[0]....
.L_48:
        /*0a8c*/ 	.word	0x00002d60


	//   ....[1]....
        /*0a90*/ 	.word	0x00003250


	//   ....[2]....
        /*0a94*/ 	.word	0x000032b0


	//   ....[3]....
        /*0a98*/ 	.word	0x000047f0


	//   ....[4]....
        /*0a9c*/ 	.word	0x00005ae0


	//   ....[5]....
        /*0aa0*/ 	.word	0x00005b20


	//   ....[6]....
        /*0aa4*/ 	.word	0x00009fd0


	//   ....[7]....
        /*0aa8*/ 	.word	0x0000a040


	//   ....[8]....
        /*0aac*/ 	.word	0x0000a070


	//   ....[9]....
        /*0ab0*/ 	.word	0x0000a0e0


	//----- nvinfo : EIATTR_MAX_THREADS
	.align		4
.L_49:
        /*0ab4*/ 	.byte	0x04, 0x05
        /*0ab6*/ 	.short	(.L_51 - .L_50)
.L_50:
        /*0ab8*/ 	.word	0x00000100
        /*0abc*/ 	.word	0x00000001
        /*0ac0*/ 	.word	0x00000001


	//----- nvinfo : EIATTR_CRS_STACK_SIZE
	.align		4
.L_51:
        /*0ac4*/ 	.byte	0x04, 0x1e
        /*0ac6*/ 	.short	(.L_53 - .L_52)
.L_52:
        /*0ac8*/ 	.word	0x00000000


	//----- nvinfo : EIATTR_CBANK_PARAM_SIZE
	.align		4
.L_53:
        /*0acc*/ 	.byte	0x03, 0x19
        /*0ace*/ 	.short	0x0800


	//----- nvinfo : EIATTR_PARAM_CBANK
	.align		4
        /*0ad0*/ 	.byte	0x04, 0x0a
        /*0ad2*/ 	.short	(.L_55 - .L_54)
	.align		4
.L_54:
        /*0ad4*/ 	.word	index@(.nv.constant0._ZN7cutlass13device_kernelINS_4gemm6kernel13GemmUniversalIN4cute5tupleIJiiiiEEENS1_10collective13CollectiveMmaINS1_35MainloopSm100TmaUmmaWarpSpecializedILi4ELi2ELi4ENS5_IJNS4_1CILi2EEENSA_ILi4EEENSA_ILi1EEEEEEEENS5_IJNSA_ILi128EEENSA_ILi256EEESG_EEENS_6half_tENS5_IJlSD_lEEESJ_SK_NS4_8TiledMMAINS4_8MMA_AtomIJNS4_26SM100_MMA_F16BF16_2x1SM_SSISJ_SJ_fLi128ELi256ELNS4_4UMMA5MajorE0ELSP_0ELNSO_7ScaleInE0ELSQ_0EEEEEENS4_6LayoutINS5_IJSD_SD_SD_EEENS5_IJNSA_ILi0EEESV_SV_EEEEENS5_IJNS4_10UnderscoreESY_SY_EEEEENS4_28SM100_TMA_2SM_LOAD_MULTICASTENS4_14ComposedLayoutINS4_7SwizzleILi3ELi4ELi3EEENS4_18smem_ptr_flag_bitsILi16EEENST_INS5_IJNSA_ILi8EEENSA_ILi64EEEEEENS5_IJS18_SD_EEEEEEEvNS4_8identityENS4_18SM100_TMA_2SM_LOADES1C_vS1D_EENS_8epilogue10collective18CollectiveEpilogueINS1G_23Sm100TmaWarpSpecializedILi4ELi2ELi32ELb1ELb0EEEJNS5_IJS18_SH_SG_EEENS5_IJNST_IS18_SD_EENST_INS5_IJNSA_ILi32EEESB_EEENS5_IJSD_SG_EEEEEEEESJ_SK_SJ_SK_NS1G_6fusion15FusionCallbacksIS1K_NS1S_17LinearCombinationISJ_fSJ_fLNS_15FloatRoundStyleE2EEES1L_S1R_JEEENS4_5SM1004TMEM4LOAD26SM100_TMEM_LOAD_32dp32b32xENS4_13SM90_TMA_LOADENS12_INS13_ILi2ELi4ELi3EEES16_NST_INS5_IJS17_S1N_EEENS5_IJS1N_SD_EEEEEEENS4_39AutoVectorizingCopyWithAssumedAlignmentILi128EEENS4_14SM90_TMA_STOREES27_S29_S29_EEEvvEEEEvNT_6ParamsE)
        /*0ad8*/ 	.short	0x0380
        /*0ada*/ 	.short	0x0800


	//----- nvinfo : EIATTR_SW_WAR
	.align		4
.L_55:
        /*0adc*/ 	.byte	0x04, 0x36
        /*0ade*/ 	.short	(.L_57 - .L_56)
.L_56:
        /*0ae0*/ 	.word	0x00000008
.L_57:


//--------------------- .nv.callgraph             --------------------------
	.section	.nv.callgraph,"",@"SHT_CUDA_CALLGRAPH"
	.align	4
	.sectionentsize	8
	.align		4
        /*0000*/ 	.word	0x00000000
	.align		4
        /*0004*/ 	.word	0xffffffff
	.align		4
        /*0008*/ 	.word	index@(_ZN7cutlass13device_kernelINS_4gemm6kernel13GemmUniversalIN4cute5tupleIJiiiiEEENS1_10collective13CollectiveMmaINS1_35MainloopSm100TmaUmmaWarpSpecializedILi4ELi2ELi4ENS5_IJNS4_1CILi2EEENSA_ILi4EEENSA_ILi1EEEEEEEENS5_IJNSA_ILi128EEENSA_ILi256EEESG_EEENS_6half_tENS5_IJlSD_lEEESJ_SK_NS4_8TiledMMAINS4_8MMA_AtomIJNS4_26SM100_MMA_F16BF16_2x1SM_SSISJ_SJ_fLi128ELi256ELNS4_4UMMA5MajorE0ELSP_0ELNSO_7ScaleInE0ELSQ_0EEEEEENS4_6LayoutINS5_IJSD_SD_SD_EEENS5_IJNSA_ILi0EEESV_SV_EEEEENS5_IJNS4_10UnderscoreESY_SY_EEEEENS4_28SM100_TMA_2SM_LOAD_MULTICASTENS4_14ComposedLayoutINS4_7SwizzleILi3ELi4ELi3EEENS4_18smem_ptr_flag_bitsILi16EEENST_INS5_IJNSA_ILi8EEENSA_ILi64EEEEEENS5_IJS18_SD_EEEEEEEvNS4_8identityENS4_18SM100_TMA_2SM_LOADES1C_vS1D_EENS_8epilogue10collective18CollectiveEpilogueINS1G_23Sm100TmaWarpSpecializedILi4ELi2ELi32ELb1ELb0EEEJNS5_IJS18_SH_SG_EEENS5_IJNST_IS18_SD_EENST_INS5_IJNSA_ILi32EEESB_EEENS5_IJSD_SG_EEEEEEEESJ_SK_SJ_SK_NS1G_6fusion15FusionCallbacksIS1K_NS1S_17LinearCombinationISJ_fSJ_fLNS_15FloatRoundStyleE2EEES1L_S1R_JEEENS4_5SM1004TMEM4LOAD26SM100_TMEM_LOAD_32dp32b32xENS4_13SM90_TMA_LOADENS12_INS13_ILi2ELi4ELi3EEES16_NST_INS5_IJS17_S1N_EEENS5_IJS1N_SD_EEEEEEENS4_39AutoVectorizingCopyWithAssumedAlignmentILi128EEENS4_14SM90_TMA_STOREES27_S29_S29_EEEvvEEEEvNT_6ParamsE)
	.align		4
        /*000c*/ 	.word	index@(__assertfail)
	.align		4
        /*0010*/ 	.word	0x00000000
	.align		4
        /*0014*/ 	.word	0xfffffffe
	.align		4
        /*0018*/ 	.word	0x00000000
	.align		4
        /*001c*/ 	.word	0xfffffffd
	.align		4
        /*0020*/ 	.word	0x00000000
	.align		4
        /*0024*/ 	.word	0xfffffffc


//--------------------- .nv.constant4             --------------------------
	.section	.nv.constant4,"a",@progbits
	.align	8
	.align		8
.nv.constant4:
        /*0000*/ 	.dword	__assertfail
	.align		8
        /*0008*/ 	.dword	__unnamed_1
	.align		8
        /*0010*/ 	.dword	__unnamed_2
	.align		8
        /*0018*/ 	.dword	_ZN40_INTERNAL_7aeed9e9_4_k_cu_ba31652b_163084cuda3std3__45__cpo5beginE
	.align		8
        /*0020*/ 	.dword	_ZN40_INTERNAL_7aeed9e9_4_k_cu_ba31652b_163084cuda3std3__45__cpo3endE
	.align		8
        /*0028*/ 	.dword	_ZN40_INTERNAL_7aeed9e9_4_k_cu_ba31652b_163084cuda3std3__45__cpo6cbeginE
	.align		8
        /*0030*/ 	.dword	_ZN40_INTERNAL_7aeed9e9_4_k_cu_ba31652b_163084cuda3std3__45__cpo4cendE
	.align		8
        /*0038*/ 	.dword	_ZN40_INTERNAL_7aeed9e9_4_k_cu_ba31652b_163084cuda3std3__442_GLOBAL__N__7aeed9e9_4_k_cu_ba31652b_163086ignoreE
	.align		8
        /*0040*/ 	.dword	_ZN40_INTERNAL_7aeed9e9_4_k_cu_ba31652b_163084cuda3std3__419piecewise_constructE
	.align		8
        /*0048*/ 	.dword	_ZN40_INTERNAL_7aeed9e9_4_k_cu_ba31652b_163084cuda3std3__48in_placeE
	.align		8
        /*0050*/ 	.dword	_ZN40_INTERNAL_7aeed9e9_4_k_cu_ba31652b_163084cuda3std6ranges3__45__cpo4swapE
	.align		8
        /*0058*/ 	.dword	_ZN40_INTERNAL_7aeed9e9_4_k_cu_ba31652b_163084cuda3std6ranges3__45__cpo9iter_moveE
	.align		8
        /*0060*/ 	.dword	_ZN40_INTERNAL_7aeed9e9_4_k_cu_ba31652b_163084cute7productE
	.align		8
        /*0068*/ 	.dword	_ZN40_INTERNAL_7aeed9e9_4_k_cu_ba31652b_163084cute1_E
	.align		8
        /*0070*/ 	.dword	$str$25
	.align		8
        /*0078*/ 	.dword	$str$26
	.align		8
        /*0080*/ 	.dword	$str$27
	.align		8
        /*0088*/ 	.dword	$str$28


//--------------------- .text._ZN7cutlass13device_kernelINS_4gemm6kernel13GemmUniversalIN4cute5tupleIJiiiiEEENS1_10collective13CollectiveMmaINS1_35MainloopSm100TmaUmmaWarpSpecializedILi4ELi2ELi4ENS5_IJNS4_1CILi2EEENSA_ILi4EEENSA_ILi1EEEEEEEENS5_IJNSA_ILi128EEENSA_ILi256EEESG_EEENS_6half_tENS5_IJlSD_lEEESJ_SK_NS4_8TiledMMAINS4_8MMA_AtomIJNS4_26SM100_MMA_F16BF16_2x1SM_SSISJ_SJ_fLi128ELi256ELNS4_4UMMA5MajorE0ELSP_0ELNSO_7ScaleInE0ELSQ_0EEEEEENS4_6LayoutINS5_IJSD_SD_SD_EEENS5_IJNSA_ILi0EEESV_SV_EEEEENS5_IJNS4_10UnderscoreESY_SY_EEEEENS4_28SM100_TMA_2SM_LOAD_MULTICASTENS4_14ComposedLayoutINS4_7SwizzleILi3ELi4ELi3EEENS4_18smem_ptr_flag_bitsILi16EEENST_INS5_IJNSA_ILi8EEENSA_ILi64EEEEEENS5_IJS18_SD_EEEEEEEvNS4_8identityENS4_18SM100_TMA_2SM_LOADES1C_vS1D_EENS_8epilogue10collective18CollectiveEpilogueINS1G_23Sm100TmaWarpSpecializedILi4ELi2ELi32ELb1ELb0EEEJNS5_IJS18_SH_SG_EEENS5_IJNST_IS18_SD_EENST_INS5_IJNSA_ILi32EEESB_EEENS5_IJSD_SG_EEEEEEEESJ_SK_SJ_SK_NS1G_6fusion15FusionCallbacksIS1K_NS1S_17LinearCombinationISJ_fSJ_fLNS_15FloatRoundStyleE2EEES1L_S1R_JEEENS4_5SM1004TMEM4LOAD26SM100_TMEM_LOAD_32dp32b32xENS4_13SM90_TMA_LOADENS12_INS13_ILi2ELi4ELi3EEES16_NST_INS5_IJS17_S1N_EEENS5_IJS1N_SD_EEEEEEENS4_39AutoVectorizingCopyWithAssumedAlignmentILi128EEENS4_14SM90_TMA_STOREES27_S29_S29_EEEvvEEEEvNT_6ParamsE --------------------------
	.section	.text._ZN7cutlass13device_kernelINS_4gemm6kernel13GemmUniversalIN4cute5tupleIJiiiiEEENS1_10collective13CollectiveMmaINS1_35MainloopSm100TmaUmmaWarpSpecializedILi4ELi2ELi4ENS5_IJNS4_1CILi2EEENSA_ILi4EEENSA_ILi1EEEEEEEENS5_IJNSA_ILi128EEENSA_ILi256EEESG_EEENS_6half_tENS5_IJlSD_lEEESJ_SK_NS4_8TiledMMAINS4_8MMA_AtomIJNS4_26SM100_MMA_F16BF16_2x1SM_SSISJ_SJ_fLi128ELi256ELNS4_4UMMA5MajorE0ELSP_0ELNSO_7ScaleInE0ELSQ_0EEEEEENS4_6LayoutINS5_IJSD_SD_SD_EEENS5_IJNSA_ILi0EEESV_SV_EEEEENS5_IJNS4_10UnderscoreESY_SY_EEEEENS4_28SM100_TMA_2SM_LOAD_MULTICASTENS4_14ComposedLayoutINS4_7SwizzleILi3ELi4ELi3EEENS4_18smem_ptr_flag_bitsILi16EEENST_INS5_IJNSA_ILi8EEENSA_ILi64EEEEEENS5_IJS18_SD_EEEEEEEvNS4_8identityENS4_18SM100_TMA_2SM_LOADES1C_vS1D_EENS_8epilogue10collective18CollectiveEpilogueINS1G_23Sm100TmaWarpSpecializedILi4ELi2ELi32ELb1ELb0EEEJNS5_IJS18_SH_SG_EEENS5_IJNST_IS18_SD_EENST_INS5_IJNSA_ILi32EEESB_EEENS5_IJSD_SG_EEEEEEEESJ_SK_SJ_SK_NS1G_6fusion15FusionCallbacksIS1K_NS1S_17LinearCombinationISJ_fSJ_fLNS_15FloatRoundStyleE2EEES1L_S1R_JEEENS4_5SM1004TMEM4LOAD26SM100_TMEM_LOAD_32dp32b32xENS4_13SM90_TMA_LOADENS12_INS13_ILi2ELi4ELi3EEES16_NST_INS5_IJS17_S1N_EEENS5_IJS1N_SD_EEEEEEENS4_39AutoVectorizingCopyWithAssumedAlignmentILi128EEENS4_14SM90_TMA_STOREES27_S29_S29_EEEvvEEEEvNT_6ParamsE,"ax",@progbits
	.align	128
.text._ZN7cutlass13device_kernelINS_4gemm6kernel13GemmUniversalIN4cute5tupleIJiiiiEEENS1_10collective13CollectiveMmaINS1_35MainloopSm100TmaUmmaWarpSpecializedILi4ELi2ELi4ENS5_IJNS4_1CILi2EEENSA_ILi4EEENSA_ILi1EEEEEEEENS5_IJNSA_ILi128EEENSA_ILi256EEESG_EEENS_6half_tENS5_IJlSD_lEEESJ_SK_NS4_8TiledMMAINS4_8MMA_AtomIJNS4_26SM100_MMA_F16BF16_2x1SM_SSISJ_SJ_fLi128ELi256ELNS4_4UMMA5MajorE0ELSP_0ELNSO_7ScaleInE0ELSQ_0EEEEEENS4_6LayoutINS5_IJSD_SD_SD_EEENS5_IJNSA_ILi0EEESV_SV_EEEEENS5_IJNS4_10UnderscoreESY_SY_EEEEENS4_28SM100_TMA_2SM_LOAD_MULTICASTENS4_14ComposedLayoutINS4_7SwizzleILi3ELi4ELi3EEENS4_18smem_ptr_flag_bitsILi16EEENST_INS5_IJNSA_ILi8EEENSA_ILi64EEEEEENS5_IJS18_SD_EEEEEEEvNS4_8identityENS4_18SM100_TMA_2SM_LOADES1C_vS1D_EENS_8epilogue10collective18CollectiveEpilogueINS1G_23Sm100TmaWarpSpecializedILi4ELi2ELi32ELb1ELb0EEEJNS5_IJS18_SH_SG_EEENS5_IJNST_IS18_SD_EENST_INS5_IJNSA_ILi32EEESB_EEENS5_IJSD_SG_EEEEEEEESJ_SK_SJ_SK_NS1G_6fusion15FusionCallbacksIS1K_NS1S_17LinearCombinationISJ_fSJ_fLNS_15FloatRoundStyleE2EEES1L_S1R_JEEENS4_5SM1004TMEM4LOAD26SM100_TMEM_LOAD_32dp32b32xENS4_13SM90_TMA_LOADENS12_INS13_ILi2ELi4ELi3EEES16_NST_INS5_IJS17_S1N_EEENS5_IJS1N_SD_EEEEEEENS4_39AutoVectorizingCopyWithAssumedAlignmentILi128EEENS4_14SM90_TMA_STOREES27_S29_S29_EEEvvEEEEvNT_6ParamsE:
        .type           _ZN7cutlass13device_kernelINS_4gemm6kernel13GemmUniversalIN4cute5tupleIJiiiiEEENS1_10collective13CollectiveMmaINS1_35MainloopSm100TmaUmmaWarpSpecializedILi4ELi2ELi4ENS5_IJNS4_1CILi2EEENSA_ILi4EEENSA_ILi1EEEEEEEENS5_IJNSA_ILi128EEENSA_ILi256EEESG_EEENS_6half_tENS5_IJlSD_lEEESJ_SK_NS4_8TiledMMAINS4_8MMA_AtomIJNS4_26SM100_MMA_F16BF16_2x1SM_SSISJ_SJ_fLi128ELi256ELNS4_4UMMA5MajorE0ELSP_0ELNSO_7ScaleInE0ELSQ_0EEEEEENS4_6LayoutINS5_IJSD_SD_SD_EEENS5_IJNSA_ILi0EEESV_SV_EEEEENS5_IJNS4_10UnderscoreESY_SY_EEEEENS4_28SM100_TMA_2SM_LOAD_MULTICASTENS4_14ComposedLayoutINS4_7SwizzleILi3ELi4ELi3EEENS4_18smem_ptr_flag_bitsILi16EEENST_INS5_IJNSA_ILi8EEENSA_ILi64EEEEEENS5_IJS18_SD_EEEEEEEvNS4_8identityENS4_18SM100_TMA_2SM_LOADES1C_vS1D_EENS_8epilogue10collective18CollectiveEpilogueINS1G_23Sm100TmaWarpSpecializedILi4ELi2ELi32ELb1ELb0EEEJNS5_IJS18_SH_SG_EEENS5_IJNST_IS18_SD_EENST_INS5_IJNSA_ILi32EEESB_EEENS5_IJSD_SG_EEEEEEEESJ_SK_SJ_SK_NS1G_6fusion15FusionCallbacksIS1K_NS1S_17LinearCombinationISJ_fSJ_fLNS_15FloatRoundStyleE2EEES1L_S1R_JEEENS4_5SM1004TMEM4LOAD26SM100_TMEM_LOAD_32dp32b32xENS4_13SM90_TMA_LOADENS12_INS13_ILi2ELi4ELi3EEES16_NST_INS5_IJS17_S1N_EEENS5_IJS1N_SD_EEEEEEENS4_39AutoVectorizingCopyWithAssumedAlignmentILi128EEENS4_14SM90_TMA_STOREES27_S29_S29_EEEvvEEEEvNT_6ParamsE,@function
        .size           _ZN7cutlass13device_kernelINS_4gemm6kernel13GemmUniversalIN4cute5tupleIJiiiiEEENS1_10collective13CollectiveMmaINS1_35MainloopSm100TmaUmmaWarpSpecializedILi4ELi2ELi4ENS5_IJNS4_1CILi2EEENSA_ILi4EEENSA_ILi1EEEEEEEENS5_IJNSA_ILi128EEENSA_ILi256EEESG_EEENS_6half_tENS5_IJlSD_lEEESJ_SK_NS4_8TiledMMAINS4_8MMA_AtomIJNS4_26SM100_MMA_F16BF16_2x1SM_SSISJ_SJ_fLi128ELi256ELNS4_4UMMA5MajorE0ELSP_0ELNSO_7ScaleInE0ELSQ_0EEEEEENS4_6LayoutINS5_IJSD_SD_SD_EEENS5_IJNSA_ILi0EEESV_SV_EEEEENS5_IJNS4_10UnderscoreESY_SY_EEEEENS4_28SM100_TMA_2SM_LOAD_MULTICASTENS4_14ComposedLayoutINS4_7SwizzleILi3ELi4ELi3EEENS4_18smem_ptr_flag_bitsILi16EEENST_INS5_IJNSA_ILi8EEENSA_ILi64EEEEEENS5_IJS18_SD_EEEEEEEvNS4_8identityENS4_18SM100_TMA_2SM_LOADES1C_vS1D_EENS_8epilogue10collective18CollectiveEpilogueINS1G_23Sm100TmaWarpSpecializedILi4ELi2ELi32ELb1ELb0EEEJNS5_IJS18_SH_SG_EEENS5_IJNST_IS18_SD_EENST_INS5_IJNSA_ILi32EEESB_EEENS5_IJSD_SG_EEEEEEEESJ_SK_SJ_SK_NS1G_6fusion15FusionCallbacksIS1K_NS1S_17LinearCombinationISJ_fSJ_fLNS_15FloatRoundStyleE2EEES1L_S1R_JEEENS4_5SM1004TMEM4LOAD26SM100_TMEM_LOAD_32dp32b32xENS4_13SM90_TMA_LOADENS12_INS13_ILi2ELi4ELi3EEES16_NST_INS5_IJS17_S1N_EEENS5_IJS1N_SD_EEEEEEENS4_39AutoVectorizingCopyWithAssumedAlignmentILi128EEENS4_14SM90_TMA_STOREES27_S29_S29_EEEvvEEEEvNT_6ParamsE,(.L_x_199 - _ZN7cutlass13device_kernelINS_4gemm6kernel13GemmUniversalIN4cute5tupleIJiiiiEEENS1_10collective13CollectiveMmaINS1_35MainloopSm100TmaUmmaWarpSpecializedILi4ELi2ELi4ENS5_IJNS4_1CILi2EEENSA_ILi4EEENSA_ILi1EEEEEEEENS5_IJNSA_ILi128EEENSA_ILi256EEESG_EEENS_6half_tENS5_IJlSD_lEEESJ_SK_NS4_8TiledMMAINS4_8MMA_AtomIJNS4_26SM100_MMA_F16BF16_2x1SM_SSISJ_SJ_fLi128ELi256ELNS4_4UMMA5MajorE0ELSP_0ELNSO_7ScaleInE0ELSQ_0EEEEEENS4_6LayoutINS5_IJSD_SD_SD_EEENS5_IJNSA_ILi0EEESV_SV_EEEEENS5_IJNS4_10UnderscoreESY_SY_EEEEENS4_28SM100_TMA_2SM_LOAD_MULTICASTENS4_14ComposedLayoutINS4_7SwizzleILi3ELi4ELi3EEENS4_18smem_ptr_flag_bitsILi16EEENST_INS5_IJNSA_ILi8EEENSA_ILi64EEEEEENS5_IJS18_SD_EEEEEEEvNS4_8identityENS4_18SM100_TMA_2SM_LOADES1C_vS1D_EENS_8epilogue10collective18CollectiveEpilogueINS1G_23Sm100TmaWarpSpecializedILi4ELi2ELi32ELb1ELb0EEEJNS5_IJS18_SH_SG_EEENS5_IJNST_IS18_SD_EENST_INS5_IJNSA_ILi32EEESB_EEENS5_IJSD_SG_EEEEEEEESJ_SK_SJ_SK_NS1G_6fusion15FusionCallbacksIS1K_NS1S_17LinearCombinationISJ_fSJ_fLNS_15FloatRoundStyleE2EEES1L_S1R_JEEENS4_5SM1004TMEM4LOAD26SM100_TMEM_LOAD_32dp32b32xENS4_13SM90_TMA_LOADENS12_INS13_ILi2ELi4ELi3EEES16_NST_INS5_IJS17_S1N_EEENS5_IJS1N_SD_EEEEEEENS4_39AutoVectorizingCopyWithAssumedAlignmentILi128EEENS4_14SM90_TMA_STOREES27_S29_S29_EEEvvEEEEvNT_6ParamsE)
        .other          _ZN7cutlass13device_kernelINS_4gemm6kernel13GemmUniversalIN4cute5tupleIJiiiiEEENS1_10collective13CollectiveMmaINS1_35MainloopSm100TmaUmmaWarpSpecializedILi4ELi2ELi4ENS5_IJNS4_1CILi2EEENSA_ILi4EEENSA_ILi1EEEEEEEENS5_IJNSA_ILi128EEENSA_ILi256EEESG_EEENS_6half_tENS5_IJlSD_lEEESJ_SK_NS4_8TiledMMAINS4_8MMA_AtomIJNS4_26SM100_MMA_F16BF16_2x1SM_SSISJ_SJ_fLi128ELi256ELNS4_4UMMA5MajorE0ELSP_0ELNSO_7ScaleInE0ELSQ_0EEEEEENS4_6LayoutINS5_IJSD_SD_SD_EEENS5_IJNSA_ILi0EEESV_SV_EEEEENS5_IJNS4_10UnderscoreESY_SY_EEEEENS4_28SM100_TMA_2SM_LOAD_MULTICASTENS4_14ComposedLayoutINS4_7SwizzleILi3ELi4ELi3EEENS4_18smem_ptr_flag_bitsILi16EEENST_INS5_IJNSA_ILi8EEENSA_ILi64EEEEEENS5_IJS18_SD_EEEEEEEvNS4_8identityENS4_18SM100_TMA_2SM_LOADES1C_vS1D_EENS_8epilogue10collective18CollectiveEpilogueINS1G_23Sm100TmaWarpSpecializedILi4ELi2ELi32ELb1ELb0EEEJNS5_IJS18_SH_SG_EEENS5_IJNST_IS18_SD_EENST_INS5_IJNSA_ILi32EEESB_EEENS5_IJSD_SG_EEEEEEEESJ_SK_SJ_SK_NS1G_6fusion15FusionCallbacksIS1K_NS1S_17LinearCombinationISJ_fSJ_fLNS_15FloatRoundStyleE2EEES1L_S1R_JEEENS4_5SM1004TMEM4LOAD26SM100_TMEM_LOAD_32dp32b32xENS4_13SM90_TMA_LOADENS12_INS13_ILi2ELi4ELi3EEES16_NST_INS5_IJS17_S1N_EEENS5_IJS1N_SD_EEEEEEENS4_39AutoVectorizingCopyWithAssumedAlignmentILi128EEENS4_14SM90_TMA_STOREES27_S29_S29_EEEvvEEEEvNT_6ParamsE,@"STO_CUDA_ENTRY STV_DEFAULT"
_ZN7cutlass13device_kernelINS_4gemm6kernel13GemmUniversalIN4cute5tupleIJiiiiEEENS1_10collective13CollectiveMmaINS1_35MainloopSm100TmaUmmaWarpSpecializedILi4ELi2ELi4ENS5_IJNS4_1CILi2EEENSA_ILi4EEENSA_ILi1EEEEEEEENS5_IJNSA_ILi128EEENSA_ILi256EEESG_EEENS_6half_tENS5_IJlSD_lEEESJ_SK_NS4_8TiledMMAINS4_8MMA_AtomIJNS4_26SM100_MMA_F16BF16_2x1SM_SSISJ_SJ_fLi128ELi256ELNS4_4UMMA5MajorE0ELSP_0ELNSO_7ScaleInE0ELSQ_0EEEEEENS4_6LayoutINS5_IJSD_SD_SD_EEENS5_IJNSA_ILi0EEESV_SV_EEEEENS5_IJNS4_10UnderscoreESY_SY_EEEEENS4_28SM100_TMA_2SM_LOAD_MULTICASTENS4_14ComposedLayoutINS4_7SwizzleILi3ELi4ELi3EEENS4_18smem_ptr_flag_bitsILi16EEENST_INS5_IJNSA_ILi8EEENSA_ILi64EEEEEENS5_IJS18_SD_EEEEEEEvNS4_8identityENS4_18SM100_TMA_2SM_LOADES1C_vS1D_EENS_8epilogue10collective18CollectiveEpilogueINS1G_23Sm100TmaWarpSpecializedILi4ELi2ELi32ELb1ELb0EEEJNS5_IJS18_SH_SG_EEENS5_IJNST_IS18_SD_EENST_INS5_IJNSA_ILi32EEESB_EEENS5_IJSD_SG_EEEEEEEESJ_SK_SJ_SK_NS1G_6fusion15FusionCallbacksIS1K_NS1S_17LinearCombinationISJ_fSJ_fLNS_15FloatRoundStyleE2EEES1L_S1R_JEEENS4_5SM1004TMEM4LOAD26SM100_TMEM_LOAD_32dp32b32xENS4_13SM90_TMA_LOADENS12_INS13_ILi2ELi4ELi3EEES16_NST_INS5_IJS17_S1N_EEENS5_IJS1N_SD_EEEEEEENS4_39AutoVectorizingCopyWithAssumedAlignmentILi128EEENS4_14SM90_TMA_STOREES27_S29_S29_EEEvvEEEEvNT_6ParamsE:
[----:B------:R-:W1:Y:S01]  /*0000*/  LDC R1, c[0x0][0x37c] ;  /* 0x0000df00ff017b82 */ /* 0x000e620000000800 */
[----:B------:R-:W2:Y:S01]  /*0010*/  S2R R97, SR_TID.X ;  /* 0x0000000000617919 */ /* 0x000ea20000002100 */
[----:B------:R-:W3:Y:S06]  /*0020*/  LDCU.64 UR8, c[0x0][0x890] ;  /* 0x00011200ff0877ac */ /* 0x000eec0008000a00 */
[----:B------:R-:W4:Y:S01]  /*0030*/  S2UR UR47, SR_CgaCtaId ;  /* 0x00000000002f79c3 */ /* 0x000f220000008800 */
[----:B------:R-:W-:Y:S02]  /*0040*/  PRMT R84, RZ, 0x7610, R84 ;  /* 0x00007610ff547816 */ /* 0x000fe40000000054 */
[----:B------:R-:W-:-:S02]  /*0050*/  ELECT P0, URZ, PT ;  /* 0x0000000000ff782f */ /* 0x000fc40003800000 */
[----:B---3--:R-:W-:-:S04]  /*0060*/  ISETP.NE.U32.AND P1, PT, RZ, UR8, PT ;  /* 0x00000008ff007c0c */ /* 0x008fc8000bf25070 */
[----:B------:R-:W-:Y:S01]  /*0070*/  ISETP.NE.AND.EX P2, PT, RZ, UR9, PT, P1 ;  /* 0x00000009ff007c0c */ /* 0x000fe2000bf45310 */
[----:B----4-:R-:W-:Y:S02]  /*0080*/  ULOP3.LUT UR68, UR47, 0x1, URZ, 0xc0, !UPT ;  /* 0x000000012f447892 */ /* 0x010fe4000f8ec0ff */
[----:B------:R-:W-:Y:S01]  /*0090*/  ULOP3.LUT UR69, UR47, 0x1, URZ, 0x3c, !UPT ;  /* 0x000000012f457892 */ /* 0x000fe2000f8e3cff */
[----:B--2---:R-:W-:-:S05]  /*00a0*/  SHF.R.U32.HI R85, RZ, 0x5, R97 ;  /* 0x00000005ff557819 */ /* 0x004fca0000011661 */
[----:B------:R-:W2:Y:S02]  /*00b0*/  SHFL.IDX PT, R0, R85, RZ, 0x1f ;  /* 0x00001fff55007589 */ /* 0x000ea400000e0000 */
[----:B--2---:R-:W-:Y:S02]  /*00c0*/  R2UR UR22, R0 ;  /* 0x00000000001672ca */ /* 0x004fe400000e0000 */
[----:B-1----:R-:W-:Y:S05]  /*00d0*/  @P2 BRA `(.L_x_0) ;  /* 0x0000000000302947 */ /* 0x002fea0003800000 */
[----:B------:R-:W1:Y:S02]  /*00e0*/  LDCU.64 UR4, c[0x0][0x888] ;  /* 0x00011100ff0477ac */ /* 0x000e640008000a00 */
[----:B-1----:R-:W-:-:S04]  /*00f0*/  UISETP.NE.U32.AND UP0, UPT, UR4, URZ, UPT ;  /* 0x000000ff0400728c */ /* 0x002fc8000bf05070 */
[----:B------:R-:W-:-:S09]  /*0100*/  UISETP.NE.AND.EX UP0, UPT, UR5, URZ, UPT, UP0 ;  /* 0x000000ff0500728c */ /* 0x000fd2000bf05300 */
[----:B------:R-:W-:Y:S05]  /*0110*/  BRA.U !UP0, `(.L_x_1) ;  /* 0x0000000108147547 */ /* 0x000fea000b800000 */
[----:B------:R-:W1:Y:S01]  /*0120*/  LDC.64 R2, c[0x0][0x888] ;  /* 0x00022200ff027b82 */ /* 0x000e620000000a00 */
[----:B------:R-:W1:Y:S02]  /*0130*/  LDCU.64 UR4, c[0x0][0x358] ;  /* 0x00006b00ff0477ac */ /* 0x000e640008000a00 */
[----:B-1----:R1:W5:Y:S01]  /*0140*/  LDG.E R41, desc[UR4][R2.64] ;  /* 0x0000000402297981 */ /* 0x002362000c1e1900 */
[----:B------:R-:W-:Y:S01]  /*0150*/  HFMA2 R84, -RZ, RZ, 0, 5.9604644775390625e-08 ;  /* 0x00000001ff547431 */ /* 0x000fe200000001ff */
[----:B------:R-:W-:Y:S05]  /*0160*/  BRA `(.L_x_0) ;  /* 0x00000000000c7947 */ /* 0x000fea0003800000 */
.L_x_1:
[----:B------:R-:W1:Y:S01]  /*0170*/  LDCU UR4, c[0x0][0x880] ;  /* 0x00011000ff0477ac */ /* 0x000e620008000800 */
[----:B------:R-:W-:Y:S01]  /*0180*/  HFMA2 R84, -RZ, RZ, 0, 5.9604644775390625e-08 ;  /* 0x00000001ff547431 */ /* 0x000fe200000001ff */
[----:B-1----:R-:W-:-:S07]  /*0190*/  MOV R41, UR4 ;  /* 0x0000000400297c02 */ /* 0x002fce0008000f00 */
.L_x_0:
[----:B------:R-:W2:Y:S02]  /*01a0*/  LDCU.64 UR4, c[0x0][0x8b0] ;  /* 0x00011600ff0477ac */ /* 0x000ea40008000a00 */
[----:B--2---:R-:W-:-:S04]  /*01b0*/  UISETP.NE.U32.AND UP0, UPT, UR4, URZ, UPT ;  /* 0x000000ff0400728c */ /* 0x004fc8000bf05070 */
[----:B------:R-:W-:-:S09]  /*01c0*/  UISETP.NE.AND.EX UP0, UPT, UR5, URZ, UPT, UP0 ;  /* 0x000000ff0500728c */ /* 0x000fd2000bf05300 */
[----:B------:R-:W-:Y:S05]  /*01d0*/  BRA.U UP0, `(.L_x_2) ;  /* 0x0000000100287547 */ /* 0x000fea000b800000 */
[----:B------:R-:W2:Y:S02]  /*01e0*/  LDCU.64 UR4, c[0x0][0x8a8] ;  /* 0x00011500ff0477ac */ /* 0x000ea40008000a00 */
[----:B--2---:R-:W-:-:S04]  /*01f0*/  UISETP.NE.U32.AND UP0, UPT, UR4, URZ, UPT ;  /* 0x000000ff0400728c */ /* 0x004fc8000bf05070 */
[----:B------:R-:W-:-:S09]  /*0200*/  UISETP.NE.AND.EX UP0, UPT, UR5, URZ, UPT, UP0 ;  /* 0x000000ff0500728c */ /* 0x000fd2000bf05300 */
[----:B------:R-:W-:Y:S05]  /*0210*/  BRA.U !UP0, `(.L_x_3) ;  /* 0x0000000108107547 */ /* 0x000fea000b800000 */
[----:B------:R-:W2:Y:S01]  /*0220*/  LDC.64 R38, c[0x0][0x8a8] ;  /* 0x00022a00ff267b82 */ /* 0x000ea20000000a00 */
[----:B------:R-:W2:Y:S02]  /*0230*/  LDCU.64 UR4, c[0x0][0x358] ;  /* 0x00006b00ff0477ac */ /* 0x000ea40008000a00 */
[----:B--2---:R2:W5:Y:S01]  /*0240*/  LDG.E R38, desc[UR4][R38.64] ;  /* 0x0000000426267981 */ /* 0x004562000c1e1900 */
[----:B------:R-:W-:Y:S05]  /*0250*/  BRA `(.L_x_2) ;  /* 0x0000000000087947 */ /* 0x000fea0003800000 */
.L_x_3:
[----:B------:R-:W2:Y:S02]  /*0260*/  LDCU UR4, c[0x0][0x8a0] ;  /* 0x00011400ff0477ac */ /* 0x000ea40008000800 */
[----:B--2---:R-:W-:Y:S02]  /*0270*/  MOV R38, UR4 ;  /* 0x0000000400267c02 */ /* 0x004fe40008000f00 */
.L_x_2:
[----:B------:R-:W-:Y:S01]  /*0280*/  IMAD.U32 R0, RZ, RZ, UR22 ;  /* 0x00000016ff007e24 */ /* 0x000fe2000f8e00ff */
[----:B------:R-:W-:Y:S04]  /*0290*/  BSSY.RECONVERGENT B0, `(.L_x_4) ;  /* 0x000000c000007945 */ /* 0x000fe80003800200 */
[C---:B------:R-:W-:Y:S02]  /*02a0*/  ISETP.NE.OR P3, PT, R0.reuse, 0x1, !P0 ;  /* 0x000000010000780c */ /* 0x040fe40004765670 */
[----:B------:R-:W-:-:S11]  /*02b0*/  ISETP.NE.OR P2, PT, R0, 0x3, !P0 ;  /* 0x000000030000780c */ /* 0x000fd60004745670 */
[----:B------:R-:W-:Y:S05]  /*02c0*/  @P3 BRA `(.L_x_5) ;  /* 0x0000000000203947 */ /* 0x000fea0003800000 */
[----:B------:R-:W3:Y:S02]  /*02d0*/  LDCU.64 UR4, c[0x0][0x348] ;  /* 0x00006900ff0477ac */ /* 0x000ee40008000a00 */
[----:B---3--:R-:W-:Y:S02]  /*02e0*/  UIADD3 UR6, UP1, UPT, UR4, 0x80, URZ ;  /* 0x0000008004067890 */ /* 0x008fe4000ff3e0ff */
[----:B------:R-:W-:Y:S02]  /*02f0*/  UIADD3 UR4, UP0, UPT, UR4, 0x180, URZ ;  /* 0x0000018004047890 */ /* 0x000fe4000ff1e0ff */
[----:B------:R-:W-:Y:S02]  /*0300*/  UIADD3.X UR7, UPT, UPT, URZ, UR5, URZ, UP1, !UPT ;  /* 0x00000005ff077290 */ /* 0x000fe40008ffe4ff */
[----:B------:R-:W-:-:S07]  /*0310*/  UIADD3.X UR5, UPT, UPT, URZ, UR5, URZ, UP0, !UPT ;  /* 0x00000005ff057290 */ /* 0x000fce00087fe4ff */
[----:B------:R3:W-:Y:S02]  /*0320*/  UTMACCTL.PF [UR6] ;  /* 0x00000000060079b9 */ /* 0x0007e40008040000 */
[----:B------:R3:W-:Y:S02]  /*0330*/  UTMACCTL.PF [UR4] ;  /* 0x00000000040079b9 */ /* 0x0007e40008040000 */
[----:B---3--:R-:W-:Y:S01]  /*0340*/  NOP ;  /* 0x0000000000007918 */ /* 0x008fe20000000000 */
.L_x_5:
[----:B------:R-:W-:Y:S05]  /*0350*/  BSYNC.RECONVERGENT B0 ;  /* 0x0000000000007941 */ /* 0x000fea0003800200 */
.L_x_4:
[----:B------:R-:W-:Y:S04]  /*0360*/  BSSY.RECONVERGENT B0, `(.L_x_6) ;  /* 0x000000a000007945 */ /* 0x000fe80003800200 */
        /* <DEDUP_REMOVED lines=9> */
.L_x_7:
[----:B------:R-:W-:Y:S05]  /*0400*/  BSYNC.RECONVERGENT B0 ;  /* 0x0000000000007941 */ /* 0x000fea0003800200 */
.L_x_6:
[----:B------:R-:W3:Y:S01]  /*0410*/  LDCU.64 UR4, c[0x0][0x888] ;  /* 0x00011100ff0477ac */ /* 0x000ee20008000a00 */
[----:B------:R-:W-:Y:S01]  /*0420*/  ISETP.NE.AND.EX P1, PT, RZ, UR9, PT, P1 ;  /* 0x00000009ff007c0c */ /* 0x000fe2000bf25310 */
[----:B------:R-:W-:Y:S01]  /*0430*/  UPLOP3.LUT UP4, UPT, UPT, UPT, UPT, 0x80, 0x8 ;  /* 0x000000000008789c */ /* 0x000fe20003f8f070 */
[----:B---3--:R-:W-:-:S04]  /*0440*/  ISETP.NE.U32.AND P2, PT, RZ, UR4, PT ;  /* 0x00000004ff007c0c */ /* 0x008fc8000bf45070 */
[----:B------:R-:W-:-:S13]  /*0450*/  ISETP.NE.AND.EX P2, PT, RZ, UR5, PT, P2 ;  /* 0x00000005ff007c0c */ /* 0x000fda000bf45320 */
[----:B------:R-:W-:Y:S05]  /*0460*/  @P2 BRA P1, `(.L_x_8) ;  /* 0x0000000000282947 */ /* 0x000fea0000800000 */
[----:B------:R-:W-:Y:S01]  /*0470*/  UISETP.NE.U32.AND UP0, UPT, UR8, URZ, UPT ;  /* 0x000000ff0800728c */ /* 0x000fe2000bf05070 */
[----:B-----5:R-:W-:Y:S01]  /*0480*/  FSETP.NEU.AND P1, PT, R41, RZ, PT ;  /* 0x000000ff2900720b */ /* 0x020fe20003f2d000 */
[----:B------:R-:W-:Y:S02]  /*0490*/  UISETP.NE.U32.AND UP2, UPT, UR4, URZ, UPT ;  /* 0x000000ff0400728c */ /* 0x000fe4000bf45070 */
[----:B------:R-:W-:Y:S02]  /*04a0*/  UISETP.NE.AND.EX UP1, UPT, UR9, URZ, UPT, UP0 ;  /* 0x000000ff0900728c */ /* 0x000fe4000bf25300 */
[----:B------:R-:W-:-:S04]  /*04b0*/  UISETP.NE.AND.EX UP0, UPT, UR5, URZ, UPT, UP2 ;  /* 0x000000ff0500728c */ /* 0x000fc8000bf05320 */
[----:B------:R-:W-:-:S04]  /*04c0*/  USEL UR4, URZ, 0xffffffff, UP0 ;  /* 0xffffffffff047887 */ /* 0x000fc80008000000 */
[----:B------:R-:W-:Y:S01]  /*04d0*/  VOTEU.ANY UP0, P1 ;  /* 0x0000000000ff7886 */ /* 0x000fe20000800100 */
[----:B------:R-:W-:-:S04]  /*04e0*/  @!UP1 USEL UR4, URZ, 0xffffffff, UP0 ;  /* 0xffffffffff049887 */ /* 0x000fc80008000000 */
[----:B------:R-:W-:-:S04]  /*04f0*/  ULOP3.LUT UR4, UR4, 0x1, URZ, 0xc0, !UPT ;  /* 0x0000000104047892 */ /* 0x000fc8000f8ec0ff */
[----:B------:R-:W-:-:S11]  /*0500*/  UISETP.NE.U32.AND UP4, UPT, UR4, 0x1, UPT ;  /* 0x000000010400788c */ /* 0x000fd6000bf85070 */
.L_x_8:
[----:B------:R-:W3:Y:S01]  /*0510*/  SHFL.IDX PT, R0, R85, RZ, 0x1f ;  /* 0x00001fff55007589 */ /* 0x000ee200000e0000 */
[----:B------:R-:W-:-:S04]  /*0520*/  UISETP.NE.AND UP0, UPT, UR22, 0x2, UPT ;  /* 0x000000021600788c */ /* 0x000fc8000bf05270 */
[----:B------:R-:W-:Y:S02]  /*0530*/  UISETP.EQ.AND UP1, UPT, UR68, URZ, !UP0 ;  /* 0x000000ff4400728c */ /* 0x000fe4000c722270 */
[----:B------:R-:W-:-:S04]  /*0540*/  USEL UR52, URZ, 0x1, UP0 ;  /* 0x00000001ff347887 */ /* 0x000fc80008000000 */
[----:B------:R-:W-:Y:S02]  /*0550*/  PLOP3.LUT P3, PT, P0, PT, UP1, 0x80, 0x8 ;  /* 0x000000000008781c */ /* 0x000fe4000076f018 */
[----:B---3--:R-:W-:-:S13]  /*0560*/  ISETP.NE.AND P1, PT, R0, RZ, PT ;  /* 0x000000ff0000720c */ /* 0x008fda0003f25270 */
[----:B------:R-:W-:Y:S05]  /*0570*/  @P1 BRA `(.L_x_9) ;  /* 0x0000000000541947 */ /* 0x000fea0003800000 */
[----:B------:R-:W-:Y:S01]  /*0580*/  UMOV UR4, 0x400 ;  /* 0x0000040000047882 */ /* 0x000fe20000000000 */
[----:B------:R-:W-:Y:S01]  /*0590*/  UMOV UR8, 0x1 ;  /* 0x0000000100087882 */ /* 0x000fe20000000000 */
[----:B------:R-:W-:Y:S01]  /*05a0*/  UMOV UR6, 0x4 ;  /* 0x0000000400067882 */ /* 0x000fe20000000000 */
[----:B------:R-:W-:Y:S02]  /*05b0*/  ULEA UR4, UR47, UR4, 0x18 ;  /* 0x000000042f047291 */ /* 0x000fe4000f8ec0ff */
[----:B------:R-:W-:-:S04]  /*05c0*/  UIADD3 UR8, UPT, UPT, -UR8, 0x100000, URZ ;  /* 0x0010000008087890 */ /* 0x000fc8000fffe1ff */
[----:B------:R-:W-:Y:S02]  /*05d0*/  USHF.L.U32 UR9, UR8, 0xb, URZ ;  /* 0x0000000b08097899 */ /* 0x000fe400080006ff */
[----:B------:R-:W-:Y:S02]  /*05e0*/  USHF.L.U32 UR8, UR8, 0x1, URZ ;  /* 0x0000000108087899 */ /* 0x000fe400080006ff */
[----:B------:R-:W-:-:S04]  /*05f0*/  UIADD3 UR6, UPT, UPT, -UR6, 0x100000, URZ ;  /* 0x0010000006067890 */ /* 0x000fc8000fffe1ff */
[----:B------:R-:W-:Y:S02]  /*0600*/  USHF.L.U32 UR7, UR6, 0xb, URZ ;  /* 0x0000000b06077899 */ /* 0x000fe400080006ff */
[----:B------:R-:W-:Y:S01]  /*0610*/  USHF.L.U32 UR6, UR6, 0x1, URZ ;  /* 0x0000000106067899 */ /* 0x000fe200080006ff */
[----:B------:R-:W-:Y:S01]  /*0620*/  ELECT P1, URZ, PT ;  /* 0x0000000000ff782f */ /* 0x000fe20003820000 */
[----:B------:R-:W3:Y:S02]  /*0630*/  FENCE.VIEW.ASYNC.S ;  /* 0x00000000000073c6 */ /* 0x000ee40000000000 */
[----:B---3--:R3:W4:Y:S08]  /*0640*/  SYNCS.EXCH.64 URZ, [UR4], UR8 ;  /* 0x0000000804ff75b2 */ /* 0x0087300008000100 */
[----:B------:R3:W1:Y:S01]  /*0650*/  SYNCS.EXCH.64 URZ, [UR4+0x20], UR6 ;  /* 0x0000200604ff75b2 */ /* 0x0006620008000100 */
[----:B------:R3:W1:Y:S01]  /*0660*/  SYNCS.EXCH.64 URZ, [UR4+0x8], UR8 ;  /* 0x0000080804ff75b2 */ /* 0x0006620008000100 */
[----:B------:R3:W1:Y:S01]  /*0670*/  SYNCS.EXCH.64 URZ, [UR4+0x28], UR6 ;  /* 0x0000280604ff75b2 */ /* 0x0006620008000100 */
[----:B------:R3:W1:Y:S01]  /*0680*/  SYNCS.EXCH.64 URZ, [UR4+0x10], UR8 ;  /* 0x0000100804ff75b2 */ /* 0x0006620008000100 */
[----:B------:R3:W1:Y:S01]  /*0690*/  SYNCS.EXCH.64 URZ, [UR4+0x30], UR6 ;  /* 0x0000300604ff75b2 */ /* 0x0006620008000100 */
[----:B------:R3:W1:Y:S01]  /*06a0*/  SYNCS.EXCH.64 URZ, [UR4+0x18], UR8 ;  /* 0x0000180804ff75b2 */ /* 0x0006620008000100 */
[----:B------:R3:W1:Y:S01]  /*06b0*/  SYNCS.EXCH.64 URZ, [UR4+0x38], UR6 ;  /* 0x0000380604ff75b2 */ /* 0x0006620008000100 */
[----:B------:R-:W-:Y:S01]  /*06c0*/  NOP ;  /* 0x0000000000007918 */ /* 0x000fe20000000000 */
.L_x_9:
[----:B------:R-:W2:Y:S01]  /*06d0*/  SHFL.IDX PT, R0, R85, RZ, 0x1f ;  /* 0x00001fff55007589 */ /* 0x000ea200000e0000 */
[----:B------:R-:W-:Y:S01]  /*06e0*/  NOP ;  /* 0x0000000000007918 */ /* 0x000fe20000000000 */
[----:B--2---:R-:W-:-:S13]  /*06f0*/  ISETP.NE.AND P1, PT, R0, 0x1, PT ;  /* 0x000000010000780c */ /* 0x004fda0003f25270 */
[----:B------:R-:W-:Y:S05]  /*0700*/  @P1 BRA `(.L_x_10) ;  /* 0x0000000000541947 */ /* 0x000fea0003800000 */
[----:B---3--:R-:W-:Y:S01]  /*0710*/  UMOV UR4, 0x400 ;  /* 0x0000040000047882 */ /* 0x008fe20000000000 */
        /* <DEDUP_REMOVED lines=10> */
[----:B------:R-:W2:Y:S02]  /*07c0*/  FENCE.VIEW.ASYNC.S ;  /* 0x00000000000073c6 */ /* 0x000ea40000000000 */
[----:B--2---:R2:W3:Y:S08]  /*07d0*/  SYNCS.EXCH.64 URZ, [UR4+0x40], UR8 ;  /* 0x0000400804ff75b2 */ /* 0x0044f00008000100 */
        /* <DEDUP_REMOVED lines=8> */
.L_x_10:
[----:B------:R-:W4:Y:S01]  /*0860*/  SHFL.IDX PT, R0, R85, RZ, 0x1f ;  /* 0x00001fff55007589 */ /* 0x000f2200000e0000 */
[----:B------:R-:W-:Y:S01]  /*0870*/  NOP ;  /* 0x0000000000007918 */ /* 0x000fe20000000000 */
[----:B----4-:R-:W-:-:S13]  /*0880*/  ISETP.NE.AND P1, PT, R0, 0x3, PT ;  /* 0x000000030000780c */ /* 0x010fda0003f25270 */
[----:B------:R-:W-:Y:S05]  /*0890*/  @P1 BRA `(.L_x_11) ;  /* 0x00000000002c1947 */ /* 0x000fea0003800000 */
[----:B--23--:R-:W-:Y:S01]  /*08a0*/  UMOV UR6, 0x400 ;  /* 0x0000040000067882 */ /* 0x00cfe20000000000 */
[----:B------:R-:W-:Y:S01]  /*08b0*/  UMOV UR4, 0x20 ;  /* 0x0000002000047882 */ /* 0x000fe20000000000 */
[----:B------:R-:W-:Y:S02]  /*08c0*/  ULEA UR6, UR47, UR6, 0x18 ;  /* 0x000000062f067291 */ /* 0x000fe4000f8ec0ff */
[----:B------:R-:W-:-:S04]  /*08d0*/  UIADD3 UR4, UPT, UPT, -UR4, 0x100000, URZ ;  /* 0x0010000004047890 */ /* 0x000fc8000fffe1ff */
[----:B------:R-:W-:Y:S02]  /*08e0*/  USHF.L.U32 UR5, UR4, 0xb, URZ ;  /* 0x0000000b04057899 */ /* 0x000fe400080006ff */
[----:B------:R-:W-:Y:S01]  /*08f0*/  USHF.L.U32 UR4, UR4, 0x1, URZ ;  /* 0x0000000104047899 */ /* 0x000fe200080006ff */
[----:B------:R-:W-:Y:S01]  /*0900*/  ELECT P1, URZ, PT ;  /* 0x0000000000ff782f */ /* 0x000fe20003820000 */
[----:B------:R-:W2:Y:S10]  /*0910*/  FENCE.VIEW.ASYNC.S ;  /* 0x00000000000073c6 */ /* 0x000eb40000000000 */
[----:B--2---:R4:W2:Y:S01]  /*0920*/  SYNCS.EXCH.64 URZ, [UR6+0x80], UR4 ;  /* 0x0000800406ff75b2 */ /* 0x0048a20008000100 */
[----:B------:R4:W3:Y:S02]  /*0930*/  SYNCS.EXCH.64 URZ, [UR6+0x88], UR4 ;  /* 0x0000880406ff75b2 */ /* 0x0008e40008000100 */
[----:B----4-:R-:W-:Y:S01]  /*0940*/  NOP ;  /* 0x0000000000007918 */ /* 0x010fe20000000000 */
.L_x_11:
[----:B------:R-:W4:Y:S01]  /*0950*/  SHFL.IDX PT, R0, R85, RZ, 0x1f ;  /* 0x00001fff55007589 */ /* 0x000f2200000e0000 */
[----:B------:R-:W-:Y:S01]  /*0960*/  NOP ;  /* 0x0000000000007918 */ /* 0x000fe20000000000 */
[----:B----4-:R-:W-:-:S13]  /*0970*/  ISETP.NE.AND P1, PT, R0, 0x4, PT ;  /* 0x000000040000780c */ /* 0x010fda0003f25270 */
[----:B------:R-:W-:Y:S05]  /*0980*/  @P1 BRA `(.L_x_12) ;  /* 0x0000000000481947 */ /* 0x000fea0003800000 */
[----:B--23--:R-:W-:Y:S01]  /*0990*/  UMOV UR4, 0x720 ;  /* 0x0000072000047882 */ /* 0x00cfe20000000000 */
[----:B------:R-:W-:Y:S01]  /*09a0*/  UMOV UR6, 0x400 ;  /* 0x0000040000067882 */ /* 0x000fe20000000000 */
[----:B------:R-:W-:Y:S01]  /*09b0*/  USEL UR4, UR4, 0x620, UP4 ;  /* 0x0000062004047887 */ /* 0x000fe2000a000000 */
        /* <DEDUP_REMOVED lines=10> */
[----:B--2---:R4:W2:Y:S08]  /*0a60*/  SYNCS.EXCH.64 URZ, [UR6+0x90], UR8 ;  /* 0x0000900806ff75b2 */ /* 0x0048b00008000100 */
[----:B------:R4:W3:Y:S01]  /*0a70*/  SYNCS.EXCH.64 URZ, [UR6+0xa0], UR4 ;  /* 0x0000a00406ff75b2 */ /* 0x0008e20008000100 */
[----:B------:R4:W1:Y:S01]  /*0a80*/  SYNCS.EXCH.64 URZ, [UR6+0x98], UR8 ;  /* 0x0000980806ff75b2 */ /* 0x0008620008000100 */
[----:B------:R4:W1:Y:S02]  /*0a90*/  SYNCS.EXCH.64 URZ, [UR6+0xa8], UR4 ;  /* 0x0000a80406ff75b2 */ /* 0x0008640008000100 */
[----:B----4-:R-:W-:Y:S01]  /*0aa0*/  NOP ;  /* 0x0000000000007918 */ /* 0x010fe20000000000 */
.L_x_12:
[----:B------:R-:W4:Y:S01]  /*0ab0*/  SHFL.IDX PT, R0, R85, RZ, 0x1f ;  /* 0x00001fff55007589 */ /* 0x000f2200000e0000 */
[----:B------:R-:W-:Y:S01]  /*0ac0*/  NOP ;  /* 0x0000000000007918 */ /* 0x000fe20000000000 */
[----:B----4-:R-:W-:-:S13]  /*0ad0*/  ISETP.NE.AND P1, PT, R0, 0x5, PT ;  /* 0x000000050000780c */ /* 0x010fda0003f25270 */
[----:B------:R-:W-:Y:S05]  /*0ae0*/  @P1 BRA `(.L_x_13) ;  /* 0x0000000000541947 */ /* 0x000fea0003800000 */
[----:B--23--:R-:W-:Y:S01]  /*0af0*/  UMOV UR4, 0x400 ;  /* 0x0000040000047882 */ /* 0x00cfe20000000000 */
        /* <DEDUP_REMOVED lines=14> */
[----:B------:R4:W1:Y:S01]  /*0be0*/  SYNCS.EXCH.64 URZ, [UR4+0xd8], UR8 ;  /* 0x0000d80804ff75b2 */ /* 0x0008620008000100 */
[----:B------:R4:W1:Y:S01]  /*0bf0*/  SYNCS.EXCH.64 URZ, [UR4+0xc0], UR6 ;  /* 0x0000c00604ff75b2 */ /* 0x0008620008000100 */
[----:B------:R4:W1:Y:S01]  /*0c00*/  SYNCS.EXCH.64 URZ, [UR4+0xe0], UR8 ;  /* 0x0000e00804ff75b2 */ /* 0x0008620008000100 */
[----:B------:R4:W1:Y:S01]  /*0c10*/  SYNCS.EXCH.64 URZ, [UR4+0xc8], UR6 ;  /* 0x0000c80604ff75b2 */ /* 0x0008620008000100 */
[----:B------:R4:W1:Y:S02]  /*0c20*/  SYNCS.EXCH.64 URZ, [UR4+0xe8], UR8 ;  /* 0x0000e80804ff75b2 */ /* 0x0008640008000100 */
[----:B----4-:R-:W-:Y:S01]  /*0c30*/  NOP ;  /* 0x0000000000007918 */ /* 0x010fe20000000000 */
.L_x_13:
[----:B------:R-:W4:Y:S01]  /*0c40*/  SHFL.IDX PT, R0, R85, RZ, 0x1f ;  /* 0x00001fff55007589 */ /* 0x000f2200000e0000 */
[----:B------:R-:W-:Y:S01]  /*0c50*/  ISETP.NE.OR P0, PT, RZ, UR22, !P0 ;  /* 0x00000016ff007c0c */ /* 0x000fe2000c705670 */
        /* <DEDUP_REMOVED lines=12> */
[----:B------:R4:W3:Y:S01]  /*0d20*/  SYNCS.EXCH.64 URZ, [UR4+0x100], UR6 ;  /* 0x0001000604ff75b2 */ /* 0x0008e20008000100 */
[----:B------:R4:W1:Y:S01]  /*0d30*/  SYNCS.EXCH.64 URZ, [UR4+0xf8], UR6 ;  /* 0x0000f80604ff75b2 */ /* 0x0008620008000100 */
[----:B------:R4:W1:Y:S02]  /*0d40*/  SYNCS.EXCH.64 URZ, [UR4+0x108], UR6 ;  /* 0x0001080604ff75b2 */ /* 0x0008640008000100 */
[----:B----4-:R-:W-:Y:S01]  /*0d50*/  NOP ;  /* 0x0000000000007918 */ /* 0x010fe20000000000 */
.L_x_14:
[----:B------:R-:W-:Y:S01]  /*0d60*/  VOTEU.ALL UP0, P0 ;  /* 0x0000000000ff7886 */ /* 0x000fe20000000000 */
[----:B--23--:R-:W-:Y:S01]  /*0d70*/  UMOV UR4, 0x20 ;  /* 0x0000002000047882 */ /* 0x00cfe20000000000 */
[----:B------:R-:W2:Y:S01]  /*0d80*/  LDCU UR7, c[0x0][0x36c] ;  /* 0x00006d80ff0777ac */ /* 0x000ea20008000800 */
[----:B------:R-:W-:Y:S01]  /*0d90*/  NOP ;  /* 0x0000000000007918 */ /* 0x000fe20000000000 */
[----:B------:R-:W-:Y:S01]  /*0da0*/  LOP3.LUT R0, R97, 0x1f, RZ, 0xc0, !PT ;  /* 0x0000001f61007812 */ /* 0x000fe200078ec0ff */
[----:B------:R-:W-:Y:S01]  /*0db0*/  @!UP0 UMOV UR6, 0x400 ;  /* 0x0000040000068882 */ /* 0x000fe20000000000 */
[----:B------:R-:W-:-:S04]  /*0dc0*/  @!UP0 UIADD3 UR4, UPT, UPT, -UR4, 0x100000, URZ ;  /* 0x0010000004048890 */ /* 0x000fc8000fffe1ff */
[----:B------:R-:W-:Y:S02]  /*0dd0*/  @!UP0 USHF.L.U32 UR5, UR4, 0xb, URZ ;  /* 0x0000000b04058899 */ /* 0x000fe400080006ff */
[----:B------:R-:W-:Y:S02]  /*0de0*/  @!UP0 USHF.L.U32 UR4, UR4, 0x1, URZ ;  /* 0x0000000104048899 */ /* 0x000fe400080006ff */
[----:B------:R-:W-:Y:S01]  /*0df0*/  @!UP0 ULEA UR6, UR47, UR6, 0x18 ;  /* 0x000000062f068291 */ /* 0x000fe2000f8ec0ff */
[----:B------:R-:W-:Y:S01]  /*0e00*/  VOTEU.ALL UP0, P0 ;  /* 0x0000000000ff7886 */ /* 0x000fe20000000000 */
[----:B------:R-:W-:Y:S02]  /*0e10*/  UISETP.NE.AND UP5, UPT, UR22, URZ, UPT ;  /* 0x000000ff1600728c */ /* 0x000fe4000bfa5270 */
[----:B--2---:R-:W-:Y:S01]  /*0e20*/  UISETP.EQ.U32.AND UP6, UPT, UR7, 0x1, UPT ;  /* 0x000000010700788c */ /* 0x004fe2000bfc2070 */
[----:B------:R-:W2:Y:S07]  /*0e30*/  FENCE.VIEW.ASYNC.S ;  /* 0x00000000000073c6 */ /* 0x000eae0000000000 */
[----:B--2---:R2:W3:Y:S01]  /*0e40*/  @!UP0 SYNCS.EXCH.64 URZ, [UR6+0x110], UR4 ;  /* 0x0001100406ff85b2 */ /* 0x0044e20008000100 */
[----:B------:R-:W-:Y:S05]  /*0e50*/  BRA.U !UP6, `(.L_x_15) ;  /* 0x000000010e087547 */ /* 0x000fea000b800000 */
[----:B-1-3--:R-:W-:Y:S01]  /*0e60*/  UCGABAR_ARV ;  /* 0x00000000000079c7 */ /* 0x00afe20008000000 */
[----:B------:R-:W-:Y:S05]  /*0e70*/  BRA `(.L_x_16) ;  /* 0x0000000000047947 */ /* 0x000fea0003800000 */
.L_x_15:
[----:B-1-3--:R-:W-:Y:S01]  /*0e80*/  NOP ;  /* 0x0000000000007918 */ /* 0x00afe20000000000 */
.L_x_16:
[----:B------:R-:W1:Y:S01]  /*0e90*/  S2UR UR25, SR_CTAID.X ;  /* 0x00000000001979c3 */ /* 0x000e620000002500 */
[----:B------:R-:W-:-:S05]  /*0ea0*/  CS2R.32 R86, SR_CgaSize ;  /* 0x0000000000567805 */ /* 0x000fca0000008a00 */
[----:B------:R-:W-:-:S05]  /*0eb0*/  IMAD R86, R86, -0xa0, RZ ;  /* 0xffffff6056567824 */ /* 0x000fca00078e02ff */
[----:B--2---:R-:W-:-:S14]  /*0ec0*/  R2UR UR5, R86 ;  /* 0x00000000560572ca */ /* 0x004fdc00000e0000 */
[----:B------:R-:W2:Y:S01]  /*0ed0*/  LDCU UR5, c[0x0][UR5+0x2b0] ;  /* 0x00005600050577ac */ /* 0x000ea20008000800 */
[----:B------:R-:W-:-:S05]  /*0ee0*/  CS2R.32 R86, SR_CgaSize ;  /* 0x0000000000567805 */ /* 0x000fca0000008a00 */
[----:B------:R-:W-:-:S05]  /*0ef0*/  IMAD R86, R86, -0xa0, RZ ;  /* 0xffffff6056567824 */ /* 0x000fca00078e02ff */
[----:B------:R-:W-:-:S14]  /*0f00*/  R2UR UR4, R86 ;  /* 0x00000000560472ca */ /* 0x000fdc00000e0000 */
[----:B------:R-:W3:Y:S01]  /*0f10*/  LDCU UR4, c[0x0][UR4+0x2b4] ;  /* 0x00005680040477ac */ /* 0x000ee20008000800 */
[----:B------:R-:W4:Y:S01]  /*0f20*/  S2UR UR24, SR_CTAID.Y ;  /* 0x00000000001879c3 */ /* 0x000f220000002600 */
[----:B------:R-:W-:-:S05]  /*0f30*/  CS2R.32 R86, SR_CgaSize ;  /* 0x0000000000567805 */ /* 0x000fca0000008a00 */
[----:B------:R-:W-:-:S05]  /*0f40*/  IMAD R86, R86, -0xa0, RZ ;  /* 0xffffff6056567824 */ /* 0x000fca00078e02ff */
[----:B------:R-:W-:-:S14]  /*0f50*/  R2UR UR7, R86 ;  /* 0x00000000560772ca */ /* 0x000fdc00000e0000 */
[----:B------:R-:W3:Y:S01]  /*0f60*/  LDCU UR7, c[0x0][UR7+0x2a0] ;  /* 0x00005400070777ac */ /* 0x000ee20008000800 */
[----:B------:R-:W-:Y:S01]  /*0f70*/  UISETP.GT.U32.AND UP0, UPT, UR68, 0xffff, UPT ;  /* 0x0000ffff4400788c */ /* 0x000fe2000bf04070 */
[----:B------:R-:W-:-:S05]  /*0f80*/  CS2R.32 R86, SR_CgaSize ;  /* 0x0000000000567805 */ /* 0x000fca0000008a00 */
[----:B------:R-:W-:-:S05]  /*0f90*/  IMAD R86, R86, -0xa0, RZ ;  /* 0xffffff6056567824 */ /* 0x000fca00078e02ff */
[----:B------:R-:W-:-:S14]  /*0fa0*/  R2UR UR63, R86 ;  /* 0x00000000563f72ca */ /* 0x000fdc00000e0000 */
[----:B------:R-:W3:Y:S01]  /*0fb0*/  LDCU UR63, c[0x0][UR63+0x2a4] ;  /* 0x000054803f3f77ac */ /* 0x000ee20008000800 */
[----:B------:R-:W3:Y:S01]  /*0fc0*/  LDCU UR23, c[0x0][0xb24] ;  /* 0x00016480ff1777ac */ /* 0x000ee20008000800 */
[----:B------:R-:W3:Y:S01]  /*0fd0*/  LDCU UR45, c[0x0][0xb24] ;  /* 0x00016480ff2d77ac */ /* 0x000ee20008000800 */
[----:B-1----:R-:W-:Y:S01]  /*0fe0*/  I2FP.F32.U32 R3, UR25 ;  /* 0x0000001900037c45 */ /* 0x002fe20008201000 */
[----:B------:R-:W1:Y:S04]  /*0ff0*/  LDCU UR27, c[0x0][0xb30] ;  /* 0x00016600ff1b77ac */ /* 0x000e680008000800 */
[----:B--2---:R-:W-:Y:S01]  /*1000*/  FMUL R3, R3, UR5 ;  /* 0x0000000503037c20 */ /* 0x004fe20008400000 */
[----:B------:R-:W-:Y:S01]  /*1010*/  USEL UR5, UR68, 0xffff, !UP0 ;  /* 0x0000ffff44057887 */ /* 0x000fe2000c000000 */
[----:B----4-:R-:W-:Y:S01]  /*1020*/  I2FP.F32.U32 R2, UR24 ;  /* 0x0000001800027c45 */ /* 0x010fe20008201000 */
[----:B------:R-:W-:-:S03]  /*1030*/  USHF.L.U32 UR30, UR47, 0x9, URZ ;  /* 0x000000092f1e7899 */ /* 0x000fc600080006ff */
[----:B------:R-:W2:Y:S01]  /*1040*/  F2I.U32.TRUNC.NTZ R3, R3 ;  /* 0x0000000300037305 */ /* 0x000ea2000020f000 */
[----:B------:R-:W-:Y:S01]  /*1050*/  ULOP3.LUT UR29, UR5, 0xffff, URZ, 0xc0, !UPT ;  /* 0x0000ffff051d7892 */ /* 0x000fe2000f8ec0ff */
[----:B---3--:R-:W-:Y:S01]  /*1060*/  FMUL R2, R2, UR4 ;  /* 0x0000000402027c20 */ /* 0x008fe20008400000 */
[----:B------:R-:W-:-:S05]  /*1070*/  UMOV UR11, 0x55 ;  /* 0x00000055000b7882 */ /* 0x000fca0000000000 */
[----:B------:R-:W3:Y:S01]  /*1080*/  F2I.U32.TRUNC.NTZ R2, R2 ;  /* 0x0000000200027305 */ /* 0x000ee2000020f000 */
[----:B--2---:R-:W-:Y:S02]  /*1090*/  R2UR UR4, R3 ;  /* 0x00000000030472ca */ /* 0x004fe400000e0000 */
[----:B------:R-:W-:Y:S02]  /*10a0*/  PRMT R3, RZ, 0x7610, R3 ;  /* 0x00007610ff037816 */ /* 0x000fe40000000003 */
[----:B---3--:R-:W-:Y:S02]  /*10b0*/  R2UR UR6, R2 ;  /* 0x00000000020672ca */ /* 0x008fe400000e0000 */
[----:B------:R-:W-:-:S07]  /*10c0*/  PRMT R2, RZ, 0x7610, R2 ;  /* 0x00007610ff027816 */ /* 0x000fce0000000002 */
[----:B------:R-:W-:-:S04]  /*10d0*/  UIADD3 UR5, UPT, UPT, -UR4, URZ, URZ ;  /* 0x000000ff04057290 */ /* 0x000fc8000fffe1ff */
[----:B------:R-:W-:Y:S02]  /*10e0*/  UIMAD UR5, UR7, UR5, UR25 ;  /* 0x00000005070572a4 */ /* 0x000fe4000f8e0219 */
[----:B------:R-:W-:-:S04]  /*10f0*/  UIADD3 UR4, UPT, UPT, -UR6, URZ, URZ ;  /* 0x000000ff06047290 */ /* 0x000fc8000fffe1ff */
[----:B------:R-:W-:Y:S01]  /*1100*/  IMAD.U32 R86, RZ, RZ, UR5 ;  /* 0x00000005ff567e24 */ /* 0x000fe2000f8e00ff */
[----:B------:R-:W-:Y:S01]  /*1110*/  UIMAD UR63, UR63, UR4, UR24 ;  /* 0x000000043f3f72a4 */ /* 0x000fe2000f8e0218 */
[----:B-1----:R-:W-:Y:S11]  /*1120*/  BRA.U UP5, `(.L_x_17) ;  /* 0x0000000105607547 */ /* 0x002ff6000b800000 */
[----:B------:R-:W-:-:S13]  /*1130*/  R2UR UR4, R86 ;  /* 0x00000000560472ca */ /* 0x000fda00000e0000 */
[----:B------:R-:W-:Y:S02]  /*1140*/  UISETP.GT.U32.AND UP0, UPT, UR4, 0x1, UPT ;  /* 0x000000010400788c */ /* 0x000fe4000bf04070 */
[----:B------:R-:W-:Y:S02]  /*1150*/  ULOP3.LUT UR10, UR4, 0xfffffffe, URZ, 0xc0, !UPT ;  /* 0xfffffffe040a7892 */ /* 0x000fe4000f8ec0ff */
[----:B------:R-:W-:Y:S02]  /*1160*/  UISETP.NE.AND UP3, UPT, UR63, URZ, UP0 ;  /* 0x000000ff3f00728c */ /* 0x000fe40008765270 */
[----:B------:R-:W-:Y:S02]  /*1170*/  UISETP.NE.AND UP2, UPT, UR63, 0x1, UP0 ;  /* 0x000000013f00788c */ /* 0x000fe40008745270 */
[----:B------:R-:W-:Y:S02]  /*1180*/  UISETP.NE.AND UP1, UPT, UR63, 0x2, UP0 ;  /* 0x000000023f00788c */ /* 0x000fe40008725270 */
[----:B------:R-:W-:-:S02]  /*1190*/  UISETP.NE.AND UP0, UPT, UR63, 0x3, UP0 ;  /* 0x000000033f00788c */ /* 0x000fc40008705270 */
[----:B------:R-:W-:Y:S02]  /*11a0*/  USEL UR6, URZ, 0x1, UP3 ;  /* 0x00000001ff067887 */ /* 0x000fe40009800000 */
[----:B------:R-:W-:Y:S02]  /*11b0*/  USEL UR5, URZ, 0x4, UP2 ;  /* 0x00000004ff057887 */ /* 0x000fe40009000000 */
[----:B------:R-:W-:Y:S02]  /*11c0*/  USEL UR4, URZ, 0x10, UP1 ;  /* 0x00000010ff047887 */ /* 0x000fe40008800000 */
[----:B------:R-:W-:Y:S02]  /*11d0*/  USEL UR9, URZ, 0x40, UP0 ;  /* 0x00000040ff097887 */ /* 0x000fe40008000000 */
[----:B------:R-:W-:Y:S02]  /*11e0*/  USEL UR8, URZ, 0x2, UP3 ;  /* 0x00000002ff087887 */ /* 0x000fe40009800000 */
[----:B------:R-:W-:-:S02]  /*11f0*/  UIADD3 UR4, UPT, UPT, UR4, UR5, UR6 ;  /* 0x0000000504047290 */ /* 0x000fc4000fffe006 */
[----:B------:R-:W-:Y:S02]  /*1200*/  USEL UR6, URZ, 0x20, UP1 ;  /* 0x00000020ff067887 */ /* 0x000fe40008800000 */
[----:B------:R-:W-:Y:S02]  /*1210*/  USEL UR7, URZ, 0x8, UP2 ;  /* 0x00000008ff077887 */ /* 0x000fe40009000000 */
[----:B------:R-:W-:Y:S02]  /*1220*/  UIADD3 UR5, UPT, UPT, UR8, UR9, UR4 ;  /* 0x0000000908057290 */ /* 0x000fe4000fffe004 */
[----:B------:R-:W-:Y:S02]  /*1230*/  ULEA UR4, UR63, UR10, 0x1 ;  /* 0x0000000a3f047291 */ /* 0x000fe4000f8e08ff */
[----:B------:R-:W-:Y:S02]  /*1240*/  USEL UR8, URZ, 0x80, UP0 ;  /* 0x00000080ff087887 */ /* 0x000fe40008000000 */
[----:B------:R-:W-:-:S03]  /*1250*/  UIADD3 UR5, UPT, UPT, UR6, UR7, UR5 ;  /* 0x0000000706057290 */ /* 0x000fc6000fffe005 */
[----:B------:R-:W-:Y:S01]  /*1260*/  UMOV UR6, 0x3 ;  /* 0x0000000300067882 */ /* 0x000fe20000000000 */
[----:B------:R-:W-:Y:S02]  /*1270*/  UIADD3 UR5, UPT, UPT, UR5, UR8, URZ ;  /* 0x0000000805057290 */ /* 0x000fe4000fffe0ff */
[----:B------:R-:W-:-:S04]  /*1280*/  USHF.L.U32 UR4, UR6, UR4, URZ ;  /* 0x0000000406047299 */ /* 0x000fc800080006ff */
[----:B------:R-:W-:Y:S02]  /*1290*/  MOV R3, UR5 ;  /* 0x0000000500037c02 */ /* 0x000fe40008000f00 */
[----:B------:R-:W-:-:S07]  /*12a0*/  IMAD.U32 R2, RZ, RZ, UR4 ;  /* 0x00000004ff027e24 */ /* 0x000fce000f8e00ff */
.L_x_17:
[----:B------:R-:W1:Y:S01]  /*12b0*/  S2UR UR36, SR_CTAID.Z ;  /* 0x00000000002479c3 */ /* 0x000e620000002700 */
[----:B------:R-:W-:Y:S02]  /*12c0*/  UISETP.GE.AND UP0, UPT, UR23, 0x1, UPT ;  /* 0x000000011700788c */ /* 0x000fe4000bf06270 */
[----:B------:R-:W-:Y:S02]  /*12d0*/  UISETP.NE.AND UP3, UPT, UR22, 0x2, UPT ;  /* 0x000000021600788c */ /* 0x000fe4000bf65270 */
[----:B------:R-:W-:Y:S02]  /*12e0*/  ULOP3.LUT UR30, UR30, 0xc00, URZ, 0xc0, !UPT ;  /* 0x00000c001e1e7892 */ /* 0x000fe4000f8ec0ff */
[----:B------:R-:W-:Y:S01]  /*12f0*/  USHF.L.U32 UR29, UR11, UR29, URZ ;  /* 0x0000001d0b1d7299 */ /* 0x000fe200080006ff */
[----:B------:R-:W-:Y:S02]  /*1300*/  UMOV UR20, UR25 ;  /* 0x0000001900147c82 */ /* 0x000fe40008000000 */
[----:B------:R-:W-:Y:S09]  /*1310*/  BRA.U !UP0, `(.L_x_18) ;  /* 0x0000000108d47547 */ /* 0x000ff2000b800000 */
[----:B------:R-:W2:Y:S01]  /*1320*/  LDCU.128 UR12, c[0x0][0xb10] ;  /* 0x00016200ff0c77ac */ /* 0x000ea20008000c00 */
[----:B------:R-:W3:Y:S01]  /*1330*/  LDCU UR6, c[0x0][0x370] ;  /* 0x00006e00ff0677ac */ /* 0x000ee20008000800 */
[----:B------:R-:W4:Y:S01]  /*1340*/  LDCU UR5, c[0x0][0x374] ;  /* 0x00006e80ff0577ac */ /* 0x000f220008000800 */
[----:B------:R-:W1:Y:S01]  /*1350*/  LDCU UR26, c[0x0][0xb0c] ;  /* 0x00016180ff1a77ac */ /* 0x000e620008000800 */
[----:B------:R-:W1:Y:S01]  /*1360*/  LDCU UR4, c[0x0][0xb20] ;  /* 0x00016400ff0477ac */ /* 0x000e620008000800 */
[----:B------:R-:W1:Y:S01]  /*1370*/  LDCU.64 UR8, c[0x0][0xb28] ;  /* 0x00016500ff0877ac */ /* 0x000e620008000a00 */
[----:B--2---:R-:W-:Y:S02]  /*1380*/  UISETP.NE.AND UP0, UPT, UR14, 0x1, UPT ;  /* 0x000000010e00788c */ /* 0x004fe4000bf05270 */
[----:B----4-:R-:W-:Y:S02]  /*1390*/  UIMAD.WIDE.U32 UR10, UR5, UR15, URZ ;  /* 0x0000000f050a72a5 */ /* 0x010fe4000f8e00ff */
[----:B---3--:R-:W-:-:S02]  /*13a0*/  UIMAD.WIDE.U32 UR18, UR6, UR12, URZ ;  /* 0x0000000c061272a5 */ /* 0x008fc4000f8e00ff */
[----:B-1----:R-:W-:Y:S02]  /*13b0*/  UISETP.NE.AND UP1, UPT, UR26, 0x1, UPT ;  /* 0x000000011a00788c */ /* 0x002fe4000bf25270 */
[----:B------:R-:W-:Y:S01]  /*13c0*/  UISETP.NE.AND UP2, UPT, UR23, 0x1, UPT ;  /* 0x000000011700788c */ /* 0x000fe2000bf45270 */
[----:B------:R-:W-:Y:S02]  /*13d0*/  UMOV UR10, UR11 ;  /* 0x0000000b000a7c82 */ /* 0x000fe40008000000 */
[----:B------:R-:W-:Y:S01]  /*13e0*/  UMOV UR18, UR19 ;  /* 0x0000001300127c82 */ /* 0x000fe20008000000 */
[----:B------:R-:W-:Y:S02]  /*13f0*/  @UP0 USHF.R.U32.HI UR5, URZ, UR4, UR10 ;  /* 0x00000004ff050299 */ /* 0x000fe4000801160a */
[----:B------:R-:W-:Y:S02]  /*1400*/  UIMAD.WIDE.U32 UR20, UR24, UR15, URZ ;  /* 0x0000000f181472a5 */ /* 0x000fe4000f8e00ff */
[----:B------:R-:W-:-:S02]  /*1410*/  UIMAD.WIDE.U32 UR10, UR5, UR8, URZ ;  /* 0x00000008050a72a5 */ /* 0x000fc4000f8e00ff */
[----:B------:R-:W-:Y:S02]  /*1420*/  @UP1 USHF.R.U32.HI UR6, URZ, UR13, UR18 ;  /* 0x0000000dff061299 */ /* 0x000fe40008011612 */
[----:B------:R-:W-:Y:S02]  /*1430*/  UIMAD.WIDE.U32 UR16, UR25, UR12, URZ ;  /* 0x0000000c191072a5 */ /* 0x000fe4000f8e00ff */
[----:B------:R-:W-:Y:S01]  /*1440*/  UIMAD.WIDE.U32 UR18, UR6, UR8, URZ ;  /* 0x00000008061272a5 */ /* 0x000fe2000f8e00ff */
[----:B------:R-:W-:Y:S01]  /*1450*/  UMOV UR20, UR21 ;  /* 0x0000001500147c82 */ /* 0x000fe20008000000 */
[----:B------:R-:W-:Y:S01]  /*1460*/  UMOV UR10, UR11 ;  /* 0x0000000b000a7c82 */ /* 0x000fe20008000000 */
[----:B------:R-:W-:Y:S02]  /*1470*/  USHF.R.U32.HI UR20, URZ, UR4, UR20 ;  /* 0x00000004ff147299 */ /* 0x000fe40008011614 */
[----:B------:R-:W-:Y:S02]  /*1480*/  @UP2 USHF.R.U32.HI UR5, URZ, UR9, UR10 ;  /* 0x00000009ff052299 */ /* 0x000fe4000801160a */
[----:B------:R-:W-:Y:S01]  /*1490*/  UMOV UR7, UR19 ;  /* 0x0000001300077c82 */ /* 0x000fe20008000000 */
[----:B------:R-:W-:Y:S01]  /*14a0*/  UMOV UR16, UR17 ;  /* 0x0000001100107c82 */ /* 0x000fe20008000000 */
[----:B------:R-:W-:-:S02]  /*14b0*/  @UP2 USHF.R.U32.HI UR6, URZ, UR9, UR7 ;  /* 0x00000009ff062299 */ /* 0x000fc40008011607 */
[----:B------:R-:W-:Y:S02]  /*14c0*/  USHF.R.U32.HI UR16, URZ, UR13, UR16 ;  /* 0x0000000dff107299 */ /* 0x000fe40008011610 */
[----:B------:R-:W-:Y:S02]  /*14d0*/  USEL UR4, UR24, UR20, !UP0 ;  /* 0x0000001418047287 */ /* 0x000fe4000c000000 */
[----:B------:R-:W-:Y:S02]  /*14e0*/  UIMAD UR7, UR5, UR23, URZ ;  /* 0x00000017050772a4 */ /* 0x000fe4000f8e02ff */
[----:B------:R-:W-:Y:S02]  /*14f0*/  USEL UR5, UR25, UR16, !UP1 ;  /* 0x0000001019057287 */ /* 0x000fe4000c800000 */
[----:B------:R-:W-:Y:S02]  /*1500*/  UIMAD UR12, UR6, UR23, URZ ;  /* 0x00000017060c72a4 */ /* 0x000fe4000f8e02ff */
[----:B------:R-:W-:-:S02]  /*1510*/  UISETP.GE.AND UP0, UPT, UR4, UR7, UPT ;  /* 0x000000070400728c */ /* 0x000fc4000bf06270 */
[----:B------:R-:W-:Y:S02]  /*1520*/  UIMAD.WIDE.U32 UR10, UR4, UR8, URZ ;  /* 0x00000008040a72a5 */ /* 0x000fe4000f8e00ff */
[----:B------:R-:W-:Y:S02]  /*1530*/  UISETP.GE.OR UP0, UPT, UR5, UR12, UP0 ;  /* 0x0000000c0500728c */ /* 0x000fe40008706670 */
[----:B------:R-:W-:Y:S02]  /*1540*/  UIMAD.WIDE.U32 UR12, UR5, UR8, URZ ;  /* 0x00000008050c72a5 */ /* 0x000fe4000f8e00ff */
[----:B------:R-:W-:Y:S01]  /*1550*/  UIADD3 UR10, UPT, UPT, -UR4, URZ, URZ ;  /* 0x000000ff040a7290 */ /* 0x000fe2000fffe1ff */
[----:B------:R-:W-:Y:S01]  /*1560*/  UMOV UR8, UR11 ;  /* 0x0000000b00087c82 */ /* 0x000fe20008000000 */
[----:B------:R-:W-:Y:S02]  /*1570*/  UIADD3 UR20, UPT, UPT, -UR5, URZ, URZ ;  /* 0x000000ff05147290 */ /* 0x000fe4000fffe1ff */
[----:B------:R-:W-:-:S03]  /*1580*/  USHF.R.U32.HI UR8, URZ, UR9, UR8 ;  /* 0x00000009ff087299 */ /* 0x000fc60008011608 */
[----:B------:R-:W-:Y:S01]  /*1590*/  @!UP0 UMOV UR7, UR13 ;  /* 0x0000000d00078c82 */ /* 0x000fe20008000000 */
[----:B------:R-:W-:Y:S02]  /*15a0*/  UIMAD UR24, UR14, UR10, UR24 ;  /* 0x0000000a0e1872a4 */ /* 0x000fe4000f8e0218 */
[----:B------:R-:W-:Y:S02]  /*15b0*/  USEL UR8, UR4, UR8, !UP2 ;  /* 0x0000000804087287 */ /* 0x000fe4000d000000 */
[----:B------:R-:W-:Y:S02]  /*15c0*/  @!UP0 USHF.R.U32.HI UR7, URZ, UR9, UR7 ;  /* 0x00000009ff078299 */ /* 0x000fe40008011607 */
[----:B------:R-:W-:Y:S02]  /*15d0*/  UIADD3 UR9, UPT, UPT, -UR8, URZ, URZ ;  /* 0x000000ff08097290 */ /* 0x000fe4000fffe1ff */
[----:B------:R-:W-:Y:S02]  /*15e0*/  @!UP0 USEL UR7, UR5, UR7, !UP2 ;  /* 0x0000000705078287 */ /* 0x000fe4000d000000 */
[----:B------:R-:W-:-:S02]  /*15f0*/  UIMAD UR9, UR23, UR9, UR4 ;  /* 0x00000009170972a4 */ /* 0x000fc4000f8e0204 */
[----:B------:R-:W-:Y:S02]  /*1600*/  @!UP0 UIADD3 UR8, UPT, UPT, UR8, -UR7, URZ ;  /* 0x8000000708088290 */ /* 0x000fe4000fffe0ff */
[----:B------:R-:W-:Y:S02]  /*1610*/  @!UP0 UIMAD UR6, UR9, UR6, UR7 ;  /* 0x00000006090682a4 */ /* 0x000fe4000f8e0207 */
[----:B------:R-:W-:Y:S02]  /*1620*/  @!UP0 UIMAD UR4, UR8, UR23, UR5 ;  /* 0x00000017080482a4 */ /* 0x000fe4000f8e0205 */
[----:B------:R-:W-:Y:S02]  /*1630*/  UIMAD UR20, UR26, UR20, UR25 ;  /* 0x000000141a1472a4 */ /* 0x000fe4000f8e0219 */
[----:B------:R-:W-:Y:S01]  /*1640*/  UIMAD UR24, UR4, UR14, UR24 ;  /* 0x0000000e041872a4 */ /* 0x000fe2000f8e0218 */
[----:B------:R-:W-:Y:S02]  /*1650*/  @!UP0 UMOV UR5, UR6 ;  /* 0x0000000600058c82 */ /* 0x000fe40008000000 */
[----:B------:R-:W-:-:S12]  /*1660*/  UIMAD UR20, UR5, UR26, UR20 ;  /* 0x0000001a051472a4 */ /* 0x000fd8000f8e0214 */
.L_x_18:
[----:B------:R-:W-:-:S09]  /*1670*/  UISETP.NE.AND UP0, UPT, UR27, 0x1, UPT ;  /* 0x000000011b00788c */ /* 0x000fd2000bf05270 */
[----:B------:R-:W-:Y:S05]  /*1680*/  BRA.U UP0, `(.L_x_19) ;  /* 0x0000000100447547 */ /* 0x000fea000b800000 */
[----:B------:R-:W2:Y:S01]  /*1690*/  LDCU.128 UR8, c[0x0][0xb10] ;  /* 0x00016200ff0877ac */ /* 0x000ea20008000c00 */
[----:B------:R-:W3:Y:S01]  /*16a0*/  LDCU UR12, c[0x0][0xb0c] ;  /* 0x00016180ff0c77ac */ /* 0x000ee20008000800 */
[----:B------:R-:W4:Y:S01]  /*16b0*/  LDCU UR13, c[0x0][0xb20] ;  /* 0x00016400ff0d77ac */ /* 0x000f220008000800 */
[----:B--2---:R-:W-:Y:S02]  /*16c0*/  UIMAD.WIDE.U32 UR6, UR20, UR8, URZ ;  /* 0x00000008140672a5 */ /* 0x004fe4000f8e00ff */
[----:B------:R-:W-:Y:S02]  /*16d0*/  UIMAD.WIDE.U32 UR4, UR24, UR11, URZ ;  /* 0x0000000b180472a5 */ /* 0x000fe4000f8e00ff */
[----:B---3--:R-:W-:Y:S02]  /*16e0*/  UISETP.NE.AND UP1, UPT, UR12, 0x1, UPT ;  /* 0x000000010c00788c */ /* 0x008fe4000bf25270 */
[----:B------:R-:W-:Y:S01]  /*16f0*/  UISETP.NE.AND UP0, UPT, UR10, 0x1, UPT ;  /* 0x000000010a00788c */ /* 0x000fe2000bf05270 */
[----:B------:R-:W-:-:S02]  /*1700*/  UMOV UR6, UR7 ;  /* 0x0000000700067c82 */ /* 0x000fc40008000000 */
[----:B------:R-:W-:Y:S01]  /*1710*/  UMOV UR4, UR5 ;  /* 0x0000000500047c82 */ /* 0x000fe20008000000 */
[----:B------:R-:W-:Y:S02]  /*1720*/  USHF.R.U32.HI UR6, URZ, UR9, UR6 ;  /* 0x00000009ff067299 */ /* 0x000fe40008011606 */
[----:B----4-:R-:W-:Y:S02]  /*1730*/  USHF.R.U32.HI UR4, URZ, UR13, UR4 ;  /* 0x0000000dff047299 */ /* 0x010fe40008011604 */
[----:B------:R-:W-:Y:S02]  /*1740*/  USEL UR5, UR20, UR6, !UP1 ;  /* 0x0000000614057287 */ /* 0x000fe4000c800000 */
[----:B------:R-:W-:-:S04]  /*1750*/  USEL UR4, UR24, UR4, !UP0 ;  /* 0x0000000418047287 */ /* 0x000fc8000c000000 */
[----:B------:R-:W-:Y:S02]  /*1760*/  UIADD3 UR6, UPT, UPT, -UR4, UR5, URZ ;  /* 0x0000000504067290 */ /* 0x000fe4000fffe1ff */
[----:B------:R-:W-:Y:S02]  /*1770*/  UIADD3 UR4, UPT, UPT, UR4, -UR5, URZ ;  /* 0x8000000504047290 */ /* 0x000fe4000fffe0ff */
[----:B------:R-:W-:Y:S02]  /*1780*/  UIMAD UR24, UR6, UR10, UR24 ;  /* 0x0000000a061872a4 */ /* 0x000fe4000f8e0218 */
[----:B------:R-:W-:-:S12]  /*1790*/  UIMAD UR20, UR4, UR12, UR20 ;  /* 0x0000000c041472a4 */ /* 0x000fd8000f8e0214 */
.L_x_19:
[----:B------:R-:W-:Y:S05]  /*17a0*/  BRA.U !UP6, `(.L_x_20) ;  /* 0x000000010e0c7547 */ /* 0x000fea000b800000 */
[----:B------:R-:W-:Y:S01]  /*17b0*/  UCGABAR_WAIT ;  /* 0x0000000000007dc7 */ /* 0x000fe20008000000 */
[----:B------:R-:W-:Y:S01]  /*17c0*/  CCTL.IVALL ;  /* 0x00000000ff00798f */ /* 0x000fe20002000000 */
[----:B------:R-:W-:Y:S05]  /*17d0*/  BRA `(.L_x_21) ;  /* 0x0000000000047947 */ /* 0x000fea0003800000 */
.L_x_20:
[----:B------:R-:W-:Y:S06]  /*17e0*/  BAR.SYNC.DEFER_BLOCKING 0x0 ;  /* 0x0000000000007b1d */ /* 0x000fec0000010000 */
.L_x_21:
[----:B------:R-:W-:Y:S05]  /*17f0*/  BRA.U UP3, `(.L_x_22) ;  /* 0x0000001503607547 */ /* 0x000fea000b800000 */
[----:B------:R-:W2:Y:S01]  /*1800*/  LDCU UR6, c[0x0][0x38c] ;  /* 0x00007180ff0677ac */ /* 0x000ea20008000800 */
[----:B------:R-:W-:Y:S01]  /*1810*/  PLOP3.LUT P1, PT, PT, PT, UP4, 0x80, 0x8 ;  /* 0x000000000008781c */ /* 0x000fe20003f2f048 */
[----:B------:R-:W-:Y:S01]  /*1820*/  IMAD.MOV.U32 R12, RZ, RZ, 0x1 ;  /* 0x00000001ff0c7424 */ /* 0x000fe200078e00ff */
[----:B------:R-:W-:Y:S01]  /*1830*/  ISETP.NE.AND P2, PT, R0, RZ, P3 ;  /* 0x000000ff0000720c */ /* 0x000fe20001f45270 */
[----:B------:R-:W-:Y:S01]  /*1840*/  USHF.L.U32 UR7, UR25, 0x6, URZ ;  /* 0x0000000619077899 */ /* 0x000fe200080006ff */
[----:B------:R-:W-:Y:S01]  /*1850*/  PLOP3.LUT P1, PT, P1, PT, PT, 0x8, 0x80 ;  /* 0x000000000080781c */ /* 0x000fe20000f2e170 */
[----:B------:R-:W-:Y:S01]  /*1860*/  UISETP.NE.AND UP1, UPT, UR22, URZ, UPT ;  /* 0x000000ff1600728c */ /* 0x000fe2000bf25270 */
[----:B------:R-:W-:Y:S01]  /*1870*/  CS2R R10, SRZ ;  /* 0x00000000000a7805 */ /* 0x000fe2000001ff00 */
[----:B------:R-:W-:Y:S01]  /*1880*/  USHF.L.U32 UR53, UR25, 0x7, URZ ;  /* 0x0000000719357899 */ /* 0x000fe200080006ff */
[----:B------:R-:W-:Y:S01]  /*1890*/  IMAD.MOV.U32 R9, RZ, RZ, RZ ;  /* 0x000000ffff097224 */ /* 0x000fe200078e00ff */
[----:B------:R-:W3:Y:S01]  /*18a0*/  LDCU UR46, c[0x0][0x370] ;  /* 0x00006e00ff2e77ac */ /* 0x000ee20008000800 */
[----:B------:R-:W-:Y:S01]  /*18b0*/  IMAD.MOV.U32 R8, RZ, RZ, 0x1 ;  /* 0x00000001ff087424 */ /* 0x000fe200078e00ff */
[----:B------:R-:W-:Y:S01]  /*18c0*/  USEL UR31, UR52, 0x2, UP1 ;  /* 0x00000002341f7887 */ /* 0x000fe20008800000 */
[----:B------:R-:W4:Y:S01]  /*18d0*/  LDCU.64 UR40, c[0x0][0x348] ;  /* 0x00006900ff2877ac */ /* 0x000f220008000a00 */
[----:B--2---:R-:W-:-:S02]  /*18e0*/  UIADD3 UR5, UPT, UPT, UR6, 0x7f, URZ ;  /* 0x0000007f06057890 */ /* 0x004fc4000fffe0ff */
[----:B------:R-:W-:Y:S02]  /*18f0*/  UIADD3 UR54, UPT, UPT, UR6, 0xfe, URZ ;  /* 0x000000fe06367890 */ /* 0x000fe4000fffe0ff */
[----:B------:R-:W-:Y:S01]  /*1900*/  USHF.R.S32.HI UR4, URZ, 0x1f, UR5 ;  /* 0x0000001fff047899 */ /* 0x000fe20008011405 */
[----:B------:R-:W2:Y:S03]  /*1910*/  LDCU UR44, c[0x0][0x374] ;  /* 0x00006e80ff2c77ac */ /* 0x000ea60008000800 */
[----:B------:R-:W-:Y:S02]  /*1920*/  ULEA.HI UR4, UR4, UR5, URZ, 0x7 ;  /* 0x0000000504047291 */ /* 0x000fe4000f8f38ff */
[----:B------:R-:W-:Y:S02]  /*1930*/  UIADD3 UR5, UPT, UPT, UR6, -0x1, URZ ;  /* 0xffffffff06057890 */ /* 0x000fe4000fffe0ff */
[----:B------:R-:W-:-:S02]  /*1940*/  USHF.R.S32.HI UR49, URZ, 0x7, UR4 ;  /* 0x00000007ff317899 */ /* 0x000fc40008011404 */
[----:B------:R-:W-:Y:S02]  /*1950*/  UISETP.GE.U32.AND UP2, UPT, UR5, -0xff, UPT ;  /* 0xffffff010500788c */ /* 0x000fe4000bf46070 */
[----:B------:R-:W-:Y:S02]  /*1960*/  UISETP.LT.U32.AND UP0, UPT, UR49, 0x4, UPT ;  /* 0x000000043100788c */ /* 0x000fe4000bf01070 */
[----:B------:R-:W-:Y:S02]  /*1970*/  ULOP3.LUT UR5, UR7, 0x40, URZ, 0xc0, !UPT ;  /* 0x0000004007057892 */ /* 0x000fe4000f8ec0ff */
[----:B------:R-:W-:Y:S02]  /*1980*/  USEL UR48, UR49, 0x4, UP0 ;  /* 0x0000000431307887 */ /* 0x000fe40008000000 */
[----:B------:R-:W-:Y:S02]  /*1990*/  ULOP3.LUT UR53, UR53, 0x80, URZ, 0xc0, !UPT ;  /* 0x0000008035357892 */ /* 0x000fe4000f8ec0ff */
[----:B------:R-:W-:-:S02]  /*19a0*/  UIADD3 UR4, UPT, UPT, UR48, -0x1, URZ ;  /* 0xffffffff30047890 */ /* 0x000fc4000fffe0ff */
[----:B------:R-:W-:Y:S02]  /*19b0*/  @UP2 UIADD3 UR4, UPT, UPT, UR48, URZ, URZ ;  /* 0x000000ff30042290 */ /* 0x000fe4000fffe0ff */
[----:B------:R-:W-:Y:S02]  /*19c0*/  ULEA.HI UR51, UR30, UR5, URZ, 0x1a ;  /* 0x000000051e337291 */ /* 0x000fe4000f8fd0ff */
[----:B------:R-:W-:Y:S02]  /*19d0*/  UIADD3 UR52, UPT, UPT, UR49, -UR48, URZ ;  /* 0x8000003031347290 */ /* 0x000fe4000fffe0ff */
[----:B------:R-:W-:Y:S02]  /*19e0*/  UIADD3 UR37, UPT, UPT, UR4, 0x1, URZ ;  /* 0x0000000104257890 */ /* 0x000fe4000fffe0ff */
[----:B------:R-:W-:Y:S01]  /*19f0*/  UIADD3 UR50, UPT, UPT, -UR4, URZ, URZ ;  /* 0x000000ff04327290 */ /* 0x000fe2000fffe1ff */
[----:B--234-:R-:W-:-:S11]  /*1a00*/  UMOV UR15, URZ ;  /* 0x000000ff000f7c82 */ /* 0x01cfd60008000000 */
.L_x_44:
[----:B------:R-:W-:Y:S01]  /*1a10*/  UISETP.NE.AND UP0, UPT, UR47, URZ, UPT ;  /* 0x000000ff2f00728c */ /* 0x000fe2000bf05270 */
[----:B------:R-:W2:Y:S08]  /*1a20*/  S2UR UR47, SR_CgaCtaId ;  /* 0x00000000002f79c3 */ /* 0x000eb00000008800 */
[----:B-1----:R-:W-:Y:S05]  /*1a30*/  BRA.U UP0, `(.L_x_23) ;  /* 0x0000000100347547 */ /* 0x002fea000b800000 */
[----:B------:R-:W3:Y:S01]  /*1a40*/  S2R R0, SR_CgaCtaId ;  /* 0x0000000000007919 */ /* 0x000ee20000008800 */
[----:B------:R-:W-:Y:S02]  /*1a50*/  MOV R3, 0x400 ;  /* 0x0000040000037802 */ /* 0x000fe40000000f00 */
[----:B------:R-:W-:Y:S02]  /*1a60*/  SHF.L.U32 R2, R8, 0x1f, RZ ;  /* 0x0000001f08027819 */ /* 0x000fe400000006ff */
[----:B---3--:R-:W-:-:S05]  /*1a70*/  LEA R0, R0, R3, 0x18 ;  /* 0x0000000300007211 */ /* 0x008fca00078ec0ff */
[----:B------:R-:W-:-:S04]  /*1a80*/  IMAD R3, R9, 0x8, R0 ;  /* 0x0000000809037824 */ /* 0x000fc800078e0200 */
[----:B------:R-:W3:Y:S02]  /*1a90*/  SYNCS.PHASECHK.TRANS64.TRYWAIT P0, [R3+URZ+0x100], R2 ;  /* 0x00010002030075a7 */ /* 0x000ee400080011ff */
[----:B---3--:R-:W-:Y:S05]  /*1aa0*/  @!P0 BRA `(.L_x_24) ;  /* 0x0000008400908947 */ /* 0x008fea0003800000 */
.L_x_151:
[----:B------:R-:W-:Y:S01]  /*1ab0*/  VIADD R9, R9, 0x1 ;  /* 0x0000000109097836 */ /* 0x000fe20000000000 */
[----:B------:R3:W-:Y:S04]  /*1ac0*/  SYNCS.ARRIVE.TRANS64.A1T0 RZ, [R3+URZ+0xf0], RZ ;  /* 0x0000f0ff03ff79a7 */ /* 0x0007e800081000ff */
[----:B------:R-:W-:-:S04]  /*1ad0*/  ISETP.NE.AND P0, PT, R9, 0x2, PT ;  /* 0x000000020900780c */ /* 0x000fc80003f05270 */
[----:B------:R-:W-:Y:S02]  /*1ae0*/  SEL R9, R9, RZ, P0 ;  /* 0x000000ff09097207 */ /* 0x000fe40000000000 */
[----:B---3--:R-:W-:-:S04]  /*1af0*/  SEL R3, RZ, 0x1, P0 ;  /* 0x00000001ff037807 */ /* 0x008fc80000000000 */
[----:B------:R-:W-:-:S07]  /*1b00*/  LOP3.LUT R8, R8, R3, RZ, 0x3c, !PT ;  /* 0x0000000308087212 */ /* 0x000fce00078e3cff */
.L_x_23:
[----:B------:R-:W-:Y:S01]  /*1b10*/  UMOV UR14, 0x400 ;  /* 0x00000400000e7882 */ /* 0x000fe20000000000 */
[----:B------:R-:W-:Y:S01]  /*1b20*/  SHF.L.U32 R0, R12, 0x1f, RZ ;  /* 0x0000001f0c007819 */ /* 0x000fe200000006ff */
[----:B--2---:R-:W-:Y:S02]  /*1b30*/  ULEA UR14, UR47, UR14, 0x18 ;  /* 0x0000000e2f0e7291 */ /* 0x004fe4000f8ec0ff */
[----:B------:R-:W-:Y:S02]  /*1b40*/  UISETP.GE.U32.AND UP0, UPT, UR54, 0xff, UPT ;  /* 0x000000ff3600788c */ /* 0x000fe4000bf06070 */
[----:B------:R-:W-:Y:S02]  /*1b50*/  ULEA UR4, UR15, UR14, 0x3 ;  /* 0x0000000e0f047291 */ /* 0x000fe4000f8e18ff */
[----:B------:R-:W-:Y:S01]  /*1b60*/  ULEA UR19, UR24, UR53, 0x8 ;  /* 0x0000003518137291 */ /* 0x000fe2000f8e40ff */
[----:B------:R-:W-:-:S06]  /*1b70*/  UMOV UR13, URZ ;  /* 0x000000ff000d7c82 */ /* 0x000fcc0008000000 */
[----:B------:R2:W3:Y:S01]  /*1b80*/  SYNCS.PHASECHK.TRANS64.TRYWAIT P0, [UR4+0x20], R0 ;  /* 0x00002000ff0075a7 */ /* 0x0004e20008001104 */
[----:B------:R-:W-:-:S04]  /*1b90*/  ULEA.HI UR4, UR20, UR20, URZ, 0x1 ;  /* 0x0000001414047291 */ /* 0x000fc8000f8f08ff */
[----:B------:R-:W-:-:S04]  /*1ba0*/  USHF.L.U32 UR4, UR4, 0x6, URZ ;  /* 0x0000000604047899 */ /* 0x000fc800080006ff */
[----:B------:R-:W-:-:S04]  /*1bb0*/  ULOP3.LUT UR35, UR4, 0xffffff80, URZ, 0xc0, !UPT ;  /* 0xffffff8004237892 */ /* 0x000fc8000f8ec0ff */
[----:B------:R-:W-:Y:S01]  /*1bc0*/  UIADD3 UR35, UPT, UPT, UR51, UR35, URZ ;  /* 0x0000002333237290 */ /* 0x000fe2000fffe0ff */
[----:B------:R-:W-:Y:S11]  /*1bd0*/  BRA.U !UP0, `(.L_x_25) ;  /* 0x0000000108f87547 */ /* 0x000ff6000b800000 */
[----:B------:R-:W-:Y:S01]  /*1be0*/  UMOV UR21, UR50 ;  /* 0x0000003200157c82 */ /* 0x000fe20008000000 */
[----:B------:R-:W-:Y:S01]  /*1bf0*/  UMOV UR4, UR15 ;  /* 0x0000000f00047c82 */ /* 0x000fe20008000000 */
[----:B------:R-:W-:-:S05]  /*1c00*/  UMOV UR26, 0x40 ;  /* 0x00000040001a7882 */ /* 0x000fca0000000000 */
.L_x_31:
[----:B------:R-:W-:Y:S01]  /*1c10*/  ULEA UR33, UR4, UR14, 0x3 ;  /* 0x0000000e04217291 */ /* 0x000fe2000f8e18ff */
[----:B------:R-:W-:Y:S01]  /*1c20*/  @P3 MOV R2, 0x18000 ;  /* 0x0001800000023802 */ /* 0x000fe20000000f00 */
[----:B-1-3--:R-:W-:Y:S10]  /*1c30*/  @P0 BRA `(.L_x_26) ;  /* 0x00000000000c0947 */ /* 0x00aff40003800000 */
[----:B------:R-:W-:-:S04]  /*1c40*/  SHF.L.U32 R3, R12, 0x1f, RZ ;  /* 0x0000001f0c037819 */ /* 0x000fc800000006ff */
[----:B------:R-:W3:Y:S02]  /*1c50*/  SYNCS.PHASECHK.TRANS64.TRYWAIT P0, [UR33+0x20], R3 ;  /* 0x00002003ff0075a7 */ /* 0x000ee40008001121 */
[----:B---3--:R-:W-:Y:S05]  /*1c60*/  @!P0 BRA `(.L_x_27) ;  /* 0x0000008400348947 */ /* 0x008fea0003800000 */
.L_x_26:
[----:B------:R3:W-:Y:S01]  /*1c70*/  @P3 SYNCS.ARRIVE.TRANS64 RZ, [UR33], R2 ;  /* 0x00000002ffff39a7 */ /* 0x0007e20008000021 */
[----:B------:R-:W-:Y:S02]  /*1c80*/  ULOP3.LUT UR5, UR31, 0x2, URZ, 0xfc, !UPT ;  /* 0x000000021f057892 */ /* 0x000fe4000f8efcff */
[----:B------:R-:W-:Y:S02]  /*1c90*/  UIADD3 UR21, UPT, UPT, UR21, 0x1, URZ ;  /* 0x0000000115157890 */ /* 0x000fe4000fffe0ff */
[----:B------:R-:W-:Y:S02]  /*1ca0*/  UISETP.NE.AND UP0, UPT, UR5, 0x2, UPT ;  /* 0x000000020500788c */ /* 0x000fe4000bf05270 */
[----:B------:R-:W-:-:S07]  /*1cb0*/  UISETP.NE.AND UP2, UPT, UR21, 0x1, UPT ;  /* 0x000000011500788c */ /* 0x000fce000bf45270 */
[----:B------:R-:W-:Y:S05]  /*1cc0*/  BRA.U UP0, `(.L_x_28) ;  /* 0x0000000100047547 */ /* 0x000fea000b800000 */
[----:B-1----:R-:W-:Y:S05]  /*1cd0*/  BPT.TRAP 0x1 ;  /* 0x000000040000795c */ /* 0x002fea0000300000 */
.L_x_28:
[----:B------:R-:W-:Y:S04]  /*1ce0*/  BSSY.RECONVERGENT B0, `(.L_x_29) ;  /* 0x0000003000007945 */ /* 0x000fe80003800200 */
[----:B------:R-:W-:Y:S05]  /*1cf0*/  @!P2 BRA `(.L_x_30) ;  /* 0x000000000004a947 */ /* 0x000fea0003800000 */
[----:B-1----:R-:W-:Y:S05]  /*1d00*/  BPT.TRAP 0x1 ;  /* 0x000000040000795c */ /* 0x002fea0000300000 */
.L_x_30:
[----:B-1----:R-:W-:Y:S05]  /*1d10*/  BSYNC.RECONVERGENT B0 ;  /* 0x0000000000007941 */ /* 0x002fea0003800200 */
.L_x_29:
[----:B------:R-:W-:Y:S02]  /*1d20*/  UIADD3 UR5, UPT, UPT, UR4, 0x1, URZ ;  /* 0x0000000104057890 */ /* 0x000fe4000fffe0ff */
[----:B------:R-:W-:Y:S02]  /*1d30*/  ULEA UR24, UR4, UR30, 0xd ;  /* 0x0000001e04187291 */ /* 0x000fe4000f8e68ff */
[----:B------:R-:W-:Y:S02]  /*1d40*/  UISETP.NE.AND UP0, UPT, UR5, 0x4, UPT ;  /* 0x000000040500788c */ /* 0x000fe4000bf05270 */
[----:B------:R-:W-:Y:S02]  /*1d50*/  ULEA UR24, UR24, UR14, 0x1 ;  /* 0x0000000e18187291 */ /* 0x000fe4000f8e08ff */
[----:B------:R-:W-:Y:S02]  /*1d60*/  USEL UR6, URZ, 0x1, UP0 ;  /* 0x00000001ff067887 */ /* 0x000fe40008000000 */
[----:B------:R-:W-:-:S02]  /*1d70*/  USEL UR15, UR5, URZ, UP0 ;  /* 0x000000ff050f7287 */ /* 0x000fc40008000000 */
[----:B------:R-:W-:Y:S02]  /*1d80*/  ULEA UR8, UR4, UR14, 0xf ;  /* 0x0000000e04087291 */ /* 0x000fe4000f8e78ff */
[----:B------:R-:W-:Y:S01]  /*1d90*/  ULEA UR5, UR15, UR14, 0x3 ;  /* 0x0000000e0f057291 */ /* 0x000fe2000f8e18ff */
[----:B------:R-:W-:Y:S01]  /*1da0*/  LOP3.LUT R12, R12, UR6, RZ, 0x3c, !PT ;  /* 0x000000060c0c7c12 */ /* 0x000fe2000f8e3cff */
[----:B------:R-:W-:Y:S02]  /*1db0*/  UIADD3 UR6, UP1, UPT, UR40, 0x80, URZ ;  /* 0x0000008028067890 */ /* 0x000fe4000ff3e0ff */
[----:B------:R-:W-:Y:S01]  /*1dc0*/  UIADD3 UR4, UP0, UPT, UR40, 0x180, URZ ;  /* 0x0000018028047890 */ /* 0x000fe2000ff1e0ff */
[----:B--2---:R-:W-:Y:S01]  /*1dd0*/  SHF.L.U32 R0, R12, 0x1f, RZ ;  /* 0x0000001f0c007819 */ /* 0x004fe200000006ff */
[----:B------:R-:W-:Y:S02]  /*1de0*/  UIADD3 UR34, UPT, UPT, UR26, -0x40, URZ ;  /* 0xffffffc01a227890 */ /* 0x000fe4000fffe0ff */
[----:B------:R-:W-:Y:S01]  /*1df0*/  ULOP3.LUT UR33, UR33, 0xfefffff8, URZ, 0xc0, !UPT ;  /* 0xfefffff821217892 */ /* 0x000fe2000f8ec0ff */
[----:B------:R4:W1:Y:S01]  /*1e00*/  SYNCS.PHASECHK.TRANS64.TRYWAIT P0, [UR5+0x20], R0 ;  /* 0x00002000ff0075a7 */ /* 0x0008620008001105 */
[----:B------:R-:W-:-:S02]  /*1e10*/  UIADD3.X UR7, UPT, UPT, URZ, UR41, URZ, UP1, !UPT ;  /* 0x00000029ff077290 */ /* 0x000fc40008ffe4ff */
[----:B------:R-:W-:Y:S02]  /*1e20*/  UIADD3 UR32, UPT, UPT, UR24, 0x8400, URZ ;  /* 0x0000840018207890 */ /* 0x000fe4000fffe0ff */
[----:B------:R-:W-:Y:S02]  /*1e30*/  UPRMT UR13, URZ, 0x5410, UR29 ;  /* 0x00005410ff0d7896 */ /* 0x000fe4000800001d */
[----:B------:R-:W-:Y:S02]  /*1e40*/  UIADD3 UR24, UPT, UPT, UR24, 0xa400, URZ ;  /* 0x0000a40018187890 */ /* 0x000fe4000fffe0ff */
[----:B------:R-:W-:Y:S02]  /*1e50*/  UIADD3.X UR5, UPT, UPT, URZ, UR41, URZ, UP0, !UPT ;  /* 0x00000029ff057290 */ /* 0x000fe400087fe4ff */
[----:B------:R-:W-:Y:S02]  /*1e60*/  UIADD3 UR16, UPT, UPT, UR8, 0x18400, URZ ;  /* 0x0001840008107890 */ /* 0x000fe4000fffe0ff */
[----:B------:R-:W-:Y:S01]  /*1e70*/  UIADD3 UR8, UPT, UPT, UR8, 0x1c400, URZ ;  /* 0x0001c40008087890 */ /* 0x000fe2000fffe0ff */
[----:B------:R-:W-:Y:S01]  /*1e80*/  UMOV UR22, 0x0 ;  /* 0x0000000000167882 */ /* 0x000fe20000000000 */
[----:B------:R-:W-:Y:S01]  /*1e90*/  UMOV UR23, 0x10000000 ;  /* 0x1000000000177882 */ /* 0x000fe20000000000 */
[----:B------:R-:W-:Y:S01]  /*1ea0*/  UMOV UR27, UR35 ;  /* 0x00000023001b7c82 */ /* 0x000fe20008000000 */
[----:B------:R-:W-:Y:S01]  /*1eb0*/  UMOV UR28, UR36 ;  /* 0x00000024001c7c82 */ /* 0x000fe20008000000 */
[----:B------:R-:W-:Y:S01]  /*1ec0*/  UMOV UR25, UR33 ;  /* 0x0000002100197c82 */ /* 0x000fe20008000000 */
[----:B------:R-:W-:Y:S01]  /*1ed0*/  UMOV UR20, UR36 ;  /* 0x0000002400147c82 */ /* 0x000fe20008000000 */
[----:B------:R-:W-:Y:S01]  /*1ee0*/  UMOV UR17, UR33 ;  /* 0x0000002100117c82 */ /* 0x000fe20008000000 */
[----:B------:R-:W-:Y:S01]  /*1ef0*/  UMOV UR18, UR34 ;  /* 0x0000002200127c82 */ /* 0x000fe20008000000 */
[----:B------:R-:W-:Y:S01]  /*1f00*/  UTMALDG.3D.MULTICAST.2CTA [UR32], [UR6], UR13, desc[UR22] ;  /* 0x00001620060073b4 */ /* 0x000fe2000821180d */
[----:B------:R-:W-:Y:S01]  /*1f10*/  UMOV UR10, UR26 ;  /* 0x0000001a000a7c82 */ /* 0x000fe20008000000 */
[----:B------:R-:W-:Y:S01]  /*1f20*/  UMOV UR11, UR19 ;  /* 0x00000013000b7c82 */ /* 0x000fe20008000000 */
[----:B------:R-:W-:Y:S01]  /*1f30*/  UMOV UR12, UR36 ;  /* 0x00000024000c7c82 */ /* 0x000fe20008000000 */
[----:B------:R-:W-:Y:S01]  /*1f40*/  UMOV UR9, UR33 ;  /* 0x0000002100097c82 */ /* 0x000fe20008000000 */
[----:B------:R2:W-:Y:S01]  /*1f50*/  UTMALDG.3D.MULTICAST.2CTA [UR24], [UR6], UR13, desc[UR22] ;  /* 0x00001618060073b4 */ /* 0x0005e2000821180d */
[----:B------:R-:W-:Y:S01]  /*1f60*/  UTMALDG.3D.2CTA [UR16], [UR4], desc[UR22] ;  /* 0x00001610040075b4 */ /* 0x000fe20008211000 */
[----:B------:R3:W-:Y:S01]  /*1f70*/  UTMALDG.3D.2CTA [UR8], [UR4], desc[UR22] ;  /* 0x00001608040075b4 */ /* 0x0007e20008211000 */
[----:B--2---:R-:W-:Y:S01]  /*1f80*/  UIADD3 UR26, UPT, UPT, UR26, 0x80, URZ ;  /* 0x000000801a1a7890 */ /* 0x004fe2000fffe0ff */
[----:B------:R-:W-:Y:S01]  /*1f90*/  UMOV UR13, UR37 ;  /* 0x00000025000d7c82 */ /* 0x000fe20008000000 */
[----:B---3--:R-:W-:Y:S01]  /*1fa0*/  UMOV UR4, UR15 ;  /* 0x0000000f00047c82 */ /* 0x008fe20008000000 */
[----:B----4-:R-:W-:Y:S09]  /*1fb0*/  BRA.U UP2, `(.L_x_31) ;  /* 0xfffffffd02147547 */ /* 0x010ff2000b83ffff */
.L_x_25:
[----:B------:R-:W-:Y:S01]  /*1fc0*/  ULEA UR4, UR15, UR14, 0x3 ;  /* 0x0000000e0f047291 */ /* 0x000fe2000f8e18ff */
[----:B--2---:R-:W-:Y:S01]  /*1fd0*/  SHF.L.U32 R0, R12, 0x1f, RZ ;  /* 0x0000001f0c007819 */ /* 0x004fe200000006ff */
[----:B------:R-:W-:Y:S01]  /*1fe0*/  @!P1 SYNCS.ARRIVE.TRANS64.A1T0 RZ, [UR14+0x88], RZ ;  /* 0x000088ffffff99a7 */ /* 0x000fe2000810000e */
[----:B------:R-:W-:-:S06]  /*1ff0*/  UISETP.GT.AND UP0, UPT, UR49, UR48, UPT ;  /* 0x000000303100728c */ /* 0x000fcc000bf04270 */
[----:B------:R2:W4:Y:S03]  /*2000*/  SYNCS.PHASECHK.TRANS64.TRYWAIT P1, [UR4+0x20], R0 ;  /* 0x00002000ff0075a7 */ /* 0x0005260008021104 */
[----:B------:R-:W-:Y:S05]  /*2010*/  BRA.U !UP0, `(.L_x_32) ;  /* 0x0000000508047547 */ /* 0x000fea000b800000 */
[----:B------:R-:W-:Y:S01]  /*2020*/  UIADD3 UR21, UPT, UPT, UR52, UR13, URZ ;  /* 0x0000000d34157290 */ /* 0x000fe2000fffe0ff */
[----:B------:R-:W-:-:S11]  /*2030*/  UMOV UR6, UR15 ;  /* 0x0000000f00067c82 */ /* 0x000fd60008000000 */
.L_x_40:
[----:B------:R-:W-:Y:S01]  /*2040*/  ULEA UR7, UR6, UR14, 0x3 ;  /* 0x0000000e06077291 */ /* 0x000fe2000f8e18ff */
[----:B----4-:R-:W-:Y:S01]  /*2050*/  @P3 MOV R2, 0x18000 ;  /* 0x0001800000023802 */ /* 0x010fe20000000f00 */
[----:B-12-4-:R-:W-:Y:S10]  /*2060*/  @P1 BRA `(.L_x_33) ;  /* 0x00000000000c1947 */ /* 0x016ff40003800000 */
[----:B------:R-:W-:-:S04]  /*2070*/  SHF.L.U32 R3, R12, 0x1f, RZ ;  /* 0x0000001f0c037819 */ /* 0x000fc800000006ff */
[----:B-1-3--:R-:W1:Y:S02]  /*2080*/  SYNCS.PHASECHK.TRANS64.TRYWAIT P0, [UR7+0x20], R3 ;  /* 0x00002003ff0075a7 */ /* 0x00ae640008001107 */
[----:B-1----:R-:W-:Y:S05]  /*2090*/  @!P0 BRA `(.L_x_34) ;  /* 0x0000008000408947 */ /* 0x002fea0003800000 */
.L_x_33:
[----:B------:R4:W-:Y:S01]  /*20a0*/  @P3 SYNCS.ARRIVE.TRANS64 RZ, [UR7], R2 ;  /* 0x00000002ffff39a7 */ /* 0x0009e20008000007 */
[----:B------:R-:W-:-:S04]  /*20b0*/  ULOP3.LUT UR4, UR31, 0x2, URZ, 0xfc, !UPT ;  /* 0x000000021f047892 */ /* 0x000fc8000f8efcff */
[----:B------:R-:W-:-:S09]  /*20c0*/  UISETP.NE.AND UP0, UPT, UR4, 0x2, UPT ;  /* 0x000000020400788c */ /* 0x000fd2000bf05270 */
[----:B------:R-:W-:Y:S05]  /*20d0*/  BRA.U UP0, `(.L_x_35) ;  /* 0x0000000100047547 */ /* 0x000fea000b800000 */
[----:B-1----:R-:W-:Y:S05]  /*20e0*/  BPT.TRAP 0x1 ;  /* 0x000000040000795c */ /* 0x002fea0000300000 */
.L_x_35:
[----:B------:R-:W-:Y:S04]  /*20f0*/  BSSY.RECONVERGENT B0, `(.L_x_36) ;  /* 0x0000003000007945 */ /* 0x000fe80003800200 */
[----:B------:R-:W-:Y:S05]  /*2100*/  @!P2 BRA `(.L_x_37) ;  /* 0x000000000004a947 */ /* 0x000fea0003800000 */
[----:B-1----:R-:W-:Y:S05]  /*2110*/  BPT.TRAP 0x1 ;  /* 0x000000040000795c */ /* 0x002fea0000300000 */
.L_x_37:
[----:B-1----:R-:W-:Y:S05]  /*2120*/  BSYNC.RECONVERGENT B0 ;  /* 0x0000000000007941 */ /* 0x002fea0003800200 */
.L_x_36:
[----:B------:R-:W-:Y:S01]  /*2130*/  UIADD3 UR4, UPT, UPT, UR6, 0x1, URZ ;  /* 0x0000000106047890 */ /* 0x000fe2000fffe0ff */
[----:B------:R-:W-:Y:S01]  /*2140*/  BSSY.RECONVERGENT B0, `(.L_x_38) ;  /* 0x000002a000007945 */ /* 0x000fe20003800200 */
[----:B---3--:R-:W-:Y:S02]  /*2150*/  ELECT P0, URZ, PT ;  /* 0x0000000000ff782f */ /* 0x008fe40003800000 */
[----:B------:R-:W-:-:S04]  /*2160*/  UISETP.NE.AND UP0, UPT, UR4, 0x4, UPT ;  /* 0x000000040400788c */ /* 0x000fc8000bf05270 */
[----:B------:R-:W-:Y:S02]  /*2170*/  USEL UR5, URZ, 0x1, UP0 ;  /* 0x00000001ff057887 */ /* 0x000fe40008000000 */
[----:B------:R-:W-:-:S04]  /*2180*/  USEL UR15, UR4, URZ, UP0 ;  /* 0x000000ff040f7287 */ /* 0x000fc80008000000 */
[----:B------:R-:W-:Y:S01]  /*2190*/  ULEA UR4, UR15, UR14, 0x3 ;  /* 0x0000000e0f047291 */ /* 0x000fe2000f8e18ff */
[----:B------:R-:W-:-:S04]  /*21a0*/  LOP3.LUT R12, R12, UR5, RZ, 0x3c, !PT ;  /* 0x000000050c0c7c12 */ /* 0x000fc8000f8e3cff */
[----:B--2---:R-:W-:-:S04]  /*21b0*/  SHF.L.U32 R0, R12, 0x1f, RZ ;  /* 0x0000001f0c007819 */ /* 0x004fc800000006ff */
[----:B------:R1:W2:Y:S01]  /*21c0*/  SYNCS.PHASECHK.TRANS64.TRYWAIT P1, [UR4+0x20], R0 ;  /* 0x00002000ff0075a7 */ /* 0x0002a20008021104 */
[----:B------:R-:W-:Y:S05]  /*21d0*/  @!P0 BRA `(.L_x_39) ;  /* 0x0000000000808947 */ /* 0x000fea0003800000 */
[----:B------:R-:W-:Y:S02]  /*21e0*/  ULEA UR24, UR6, UR30, 0xd ;  /* 0x0000001e06187291 */ /* 0x000fe4000f8e68ff */
[----:B------:R-:W-:Y:S02]  /*21f0*/  UIADD3 UR4, UP1, UPT, UR40, 0x80, URZ ;  /* 0x0000008028047890 */ /* 0x000fe4000ff3e0ff */
[----:B------:R-:W-:Y:S02]  /*2200*/  ULEA UR24, UR24, UR14, 0x1 ;  /* 0x0000000e18187291 */ /* 0x000fe4000f8e08ff */
[----:B------:R-:W-:Y:S02]  /*2210*/  USHF.L.U32 UR34, UR13, 0x7, URZ ;  /* 0x000000070d227899 */ /* 0x000fe400080006ff */
[----:B------:R-:W-:Y:S02]  /*2220*/  ULEA UR8, UR6, UR14, 0xf ;  /* 0x0000000e06087291 */ /* 0x000fe4000f8e78ff */
[----:B------:R-:W-:-:S02]  /*2230*/  UIADD3 UR22, UP0, UPT, UR40, 0x180, URZ ;  /* 0x0000018028167890 */ /* 0x000fc4000ff1e0ff */
[----:B------:R-:W-:Y:S02]  /*2240*/  ULOP3.LUT UR33, UR7, 0xfefffff8, URZ, 0xc0, !UPT ;  /* 0xfefffff807217892 */ /* 0x000fe4000f8ec0ff */
[----:B------:R-:W-:Y:S02]  /*2250*/  UIADD3.X UR5, UPT, UPT, URZ, UR41, URZ, UP1, !UPT ;  /* 0x00000029ff057290 */ /* 0x000fe40008ffe4ff */
[----:B------:R-:W-:Y:S02]  /*2260*/  UIADD3 UR32, UPT, UPT, UR24, 0x8400, URZ ;  /* 0x0000840018207890 */ /* 0x000fe4000fffe0ff */
[----:B------:R-:W-:Y:S02]  /*2270*/  UPRMT UR10, URZ, 0x5410, UR29 ;  /* 0x00005410ff0a7896 */ /* 0x000fe4000800001d */
[----:B------:R-:W-:Y:S02]  /*2280*/  UIADD3 UR26, UPT, UPT, UR34, 0x40, URZ ;  /* 0x00000040221a7890 */ /* 0x000fe4000fffe0ff */
[----:B------:R-:W-:-:S02]  /*2290*/  UIADD3 UR24, UPT, UPT, UR24, 0xa400, URZ ;  /* 0x0000a40018187890 */ /* 0x000fc4000fffe0ff */
        /* <DEDUP_REMOVED lines=13> */
[----:B------:R-:W-:Y:S01]  /*2370*/  UMOV UR12, UR36 ;  /* 0x00000024000c7c82 */ /* 0x000fe20008000000 */
[----:B------:R-:W-:Y:S01]  /*2380*/  UMOV UR9, UR33 ;  /* 0x0000002100097c82 */ /* 0x000fe20008000000 */
[----:B------:R3:W-:Y:S01]  /*2390*/  UTMALDG.3D.MULTICAST.2CTA [UR24], [UR4], UR10, desc[UR38] ;  /* 0x00002618040073b4 */ /* 0x0007e2000821180a */
[----:B------:R1:W-:Y:S01]  /*23a0*/  UTMALDG.3D.2CTA [UR16], [UR22], desc[UR38] ;  /* 0x00002610160075b4 */ /* 0x0003e20008211000 */
[----:B---3--:R-:W-:-:S02]  /*23b0*/  UMOV UR10, UR26 ;  /* 0x0000001a000a7c82 */ /* 0x008fc40008000000 */
[----:B------:R1:W-:Y:S02]  /*23c0*/  UTMALDG.3D.2CTA [UR8], [UR22], desc[UR38] ;  /* 0x00002608160075b4 */ /* 0x0003e40008211000 */
[----:B-1----:R-:W-:Y:S01]  /*23d0*/  NOP ;  /* 0x0000000000007918 */ /* 0x002fe20000000000 */
.L_x_39:
[----:B------:R-:W-:Y:S05]  /*23e0*/  BSYNC.RECONVERGENT B0 ;  /* 0x0000000000007941 */ /* 0x000fea0003800200 */
.L_x_38:
[----:B------:R-:W-:Y:S01]  /*23f0*/  UIADD3 UR13, UPT, UPT, UR13, 0x1, URZ ;  /* 0x000000010d0d7890 */ /* 0x000fe2000fffe0ff */
[----:B------:R-:W-:-:S03]  /*2400*/  UMOV UR6, UR15 ;  /* 0x0000000f00067c82 */ /* 0x000fc60008000000 */
[----:B------:R-:W-:-:S09]  /*2410*/  UISETP.NE.AND UP0, UPT, UR13, UR21, UPT ;  /* 0x000000150d00728c */ /* 0x000fd2000bf05270 */
[----:B------:R-:W-:Y:S05]  /*2420*/  BRA.U UP0, `(.L_x_40) ;  /* 0xfffffffd00047547 */ /* 0x000fea000b83ffff */
.L_x_32:
[C---:B------:R-:W-:Y:S01]  /*2430*/  LEA R3, R11.reuse, UR14, 0x3 ;  /* 0x0000000e0b037c11 */ /* 0x040fe2000f8e18ff */
[----:B------:R-:W-:Y:S01]  /*2440*/  NOP ;  /* 0x0000000000007918 */ /* 0x000fe20000000000 */
[----:B-12---:R-:W-:Y:S02]  /*2450*/  SHF.L.U32 R0, R10, 0x1f, RZ ;  /* 0x0000001f0a007819 */ /* 0x006fe400000006ff */
[----:B------:R-:W-:Y:S02]  /*2460*/  LEA R5, R11, UR14, 0x4 ;  /* 0x0000000e0b057c11 */ /* 0x000fe4000f8e20ff */
[----:B---3--:R-:W1:Y:S02]  /*2470*/  SYNCS.PHASECHK.TRANS64.TRYWAIT P0, [R3+URZ+0x90], R0 ;  /* 0x00009000030075a7 */ /* 0x008e6400080011ff */
[----:B-1----:R-:W-:Y:S05]  /*2480*/  @!P0 BRA `(.L_x_41) ;  /* 0x0000007c005c8947 */ /* 0x002fea0003800000 */
.L_x_154:
[----:B------:R-:W2:Y:S01]  /*2490*/  LDS.128 R4, [R5+0x120] ;  /* 0x0001200005047984 */ /* 0x000ea20000000c00 */
[----:B------:R-:W-:Y:S01]  /*24a0*/  UISETP.GE.AND UP0, UPT, UR45, 0x1, UPT ;  /* 0x000000012d00788c */ /* 0x000fe2000bf06270 */
[----:B------:R-:W-:Y:S01]  /*24b0*/  @!PT LDS RZ, [RZ] ;  /* 0x00000000fffff984 */ /* 0x000fe20000000800 */
[----:B------:R-:W-:Y:S01]  /*24c0*/  @!PT LDS RZ, [RZ] ;  /* 0x00000000fffff984 */ /* 0x000fe20000000800 */
[----:B------:R-:W-:Y:S01]  /*24d0*/  @!PT LDS RZ, [RZ] ;  /* 0x00000000fffff984 */ /* 0x000fe20000000800 */
[----:B------:R-:W-:Y:S01]  /*24e0*/  @!PT LDS RZ, [RZ] ;  /* 0x00000000fffff984 */ /* 0x000fe20000000800 */
[----:B------:R3:W-:Y:S06]  /*24f0*/  MEMBAR.ALL.CTA ;  /* 0x0000000000007992 */ /* 0x0007ec0000008000 */
[----:B---3--:R-:W3:Y:S01]  /*2500*/  FENCE.VIEW.ASYNC.S ;  /* 0x00000000000073c6 */ /* 0x008ee20000000000 */
[----:B--2---:R-:W-:-:S13]  /*2510*/  LOP3.LUT P0, RZ, R6, 0x1, RZ, 0xc0, !PT ;  /* 0x0000000106ff7812 */ /* 0x004fda000780c0ff */
[----:B---3--:R-:W-:Y:S01]  /*2520*/  VOTEU.ANY UP1, P0 ;  /* 0x0000000000ff7886 */ /* 0x008fe20000020100 */
[----:B------:R-:W-:-:S13]  /*2530*/  PLOP3.LUT P0, PT, PT, PT, UP1, 0x80, 0x8 ;  /* 0x000000000008781c */ /* 0x000fda0003f0f018 */
[----:B-1----:R-:W-:Y:S02]  /*2540*/  @P0 LOP3.LUT R0, R5, 0xffff, RZ, 0xc0, !PT ;  /* 0x0000ffff05000812 */ /* 0x002fe400078ec0ff */
[----:B----4-:R-:W-:Y:S02]  /*2550*/  @P0 MOV R2, R4 ;  /* 0x0000000400020202 */ /* 0x010fe40000000f00 */
[----:B------:R-:W-:Y:S01]  /*2560*/  @P0 R2UR UR5, R0 ;  /* 0x00000000000502ca */ /* 0x000fe200000e0000 */
[----:B------:R-:W-:Y:S01]  /*2570*/  VIADD R0, R3, 0xa0 ;  /* 0x000000a003007836 */ /* 0x000fe20000000000 */
[----:B------:R-:W-:Y:S02]  /*2580*/  @P0 SHF.R.U32.HI R4, RZ, 0x10, R5 ;  /* 0x00000010ff040819 */ /* 0x000fe40000011605 */
[----:B------:R-:W-:Y:S02]  /*2590*/  @P0 R2UR UR6, R2 ;  /* 0x00000000020602ca */ /* 0x000fe400000e0000 */
[----:B------:R-:W-:-:S02]  /*25a0*/  PRMT R0, RZ, 0x654, R0 ;  /* 0x00000654ff007816 */ /* 0x000fc40000000000 */
[----:B------:R-:W-:Y:S02]  /*25b0*/  @P0 R2UR UR4, R4 ;  /* 0x00000000040402ca */ /* 0x000fe400000e0000 */
[----:B------:R1:W-:Y:S03]  /*25c0*/  SYNCS.ARRIVE.TRANS64.RED.A1T0 RZ, [R0+URZ], RZ ;  /* 0x000000ff00ff79a7 */ /* 0x0003e600081004ff */
[----:B------:R-:W-:-:S04]  /*25d0*/  @UP1 UMOV UR42, UR5 ;  /* 0x00000005002a1c82 */ /* 0x000fc80008000000 */
[----:B------:R-:W-:-:S04]  /*25e0*/  @UP1 UMOV UR43, UR6 ;  /* 0x00000006002b1c82 */ /* 0x000fc80008000000 */
[----:B------:R-:W-:Y:S01]  /*25f0*/  @UP1 UMOV UR36, UR4 ;  /* 0x0000000400241c82 */ /* 0x000fe20008000000 */
[----:B------:R-:W-:Y:S05]  /*2600*/  BRA.U !UP0, `(.L_x_42) ;  /* 0x0000000108d47547 */ /* 0x000fea000b800000 */
[----:B------:R-:W2:Y:S01]  /*2610*/  LDCU.128 UR16, c[0x0][0xb10] ;  /* 0x00016200ff1077ac */ /* 0x000ea20008000c00 */
[----:B------:R-:W3:Y:S01]  /*2620*/  LDCU UR23, c[0x0][0xb20] ;  /* 0x00016400ff1777ac */ /* 0x000ee20008000800 */
[----:B------:R-:W4:Y:S01]  /*2630*/  LDCU UR22, c[0x0][0xb0c] ;  /* 0x00016180ff1677ac */ /* 0x000f220008000800 */
[----:B------:R-:W1:Y:S01]  /*2640*/  LDCU.64 UR8, c[0x0][0xb28] ;  /* 0x00016500ff0877ac */ /* 0x000e620008000a00 */
[----:B------:R-:W-:Y:S02]  /*2650*/  UISETP.NE.AND UP3, UPT, UR45, 0x1, UPT ;  /* 0x000000012d00788c */ /* 0x000fe4000bf65270 */
[----:B--2---:R-:W-:Y:S02]  /*2660*/  UIMAD.WIDE.U32 UR6, UR44, UR19, URZ ;  /* 0x000000132c0672a5 */ /* 0x004fe4000f8e00ff */
[----:B------:R-:W-:Y:S02]  /*2670*/  UIMAD.WIDE.U32 UR4, UR46, UR16, URZ ;  /* 0x000000102e0472a5 */ /* 0x000fe4000f8e00ff */
[----:B------:R-:W-:-:S02]  /*2680*/  UISETP.NE.AND UP0, UPT, UR18, 0x1, UPT ;  /* 0x000000011200788c */ /* 0x000fc4000bf05270 */
[----:B------:R-:W-:Y:S01]  /*2690*/  UIMAD.WIDE.U32 UR20, UR42, UR19, URZ ;  /* 0x000000132a1472a5 */ /* 0x000fe2000f8e00ff */
[----:B------:R-:W-:Y:S02]  /*26a0*/  UMOV UR6, UR7 ;  /* 0x0000000700067c82 */ /* 0x000fe40008000000 */
[----:B------:R-:W-:Y:S01]  /*26b0*/  UMOV UR4, UR5 ;  /* 0x0000000500047c82 */ /* 0x000fe20008000000 */
[----:B---3--:R-:W-:Y:S02]  /*26c0*/  USHF.R.U32.HI UR6, URZ, UR23, UR6 ;  /* 0x00000017ff067299 */ /* 0x008fe40008011606 */
[----:B----4-:R-:W-:Y:S02]  /*26d0*/  UISETP.NE.AND UP2, UPT, UR22, 0x1, UPT ;  /* 0x000000011600788c */ /* 0x010fe4000bf45270 */
[----:B------:R-:W-:Y:S02]  /*26e0*/  USHF.R.U32.HI UR4, URZ, UR17, UR4 ;  /* 0x00000011ff047299 */ /* 0x000fe40008011604 */
[----:B------:R-:W-:-:S02]  /*26f0*/  USEL UR5, UR44, UR6, !UP0 ;  /* 0x000000062c057287 */ /* 0x000fc4000c000000 */
[----:B------:R-:W-:Y:S02]  /*2700*/  USEL UR6, UR46, UR4, !UP2 ;  /* 0x000000042e067287 */ /* 0x000fe4000d000000 */
[----:B-1----:R-:W-:Y:S01]  /*2710*/  UIMAD.WIDE.U32 UR10, UR5, UR8, URZ ;  /* 0x00000008050a72a5 */ /* 0x002fe2000f8e00ff */
[----:B------:R-:W-:Y:S01]  /*2720*/  UMOV UR4, UR21 ;  /* 0x0000001500047c82 */ /* 0x000fe20008000000 */
[----:B------:R-:W-:Y:S02]  /*2730*/  UIMAD.WIDE.U32 UR12, UR43, UR16, URZ ;  /* 0x000000102b0c72a5 */ /* 0x000fe4000f8e00ff */
[----:B------:R-:W-:-:S03]  /*2740*/  UIMAD.WIDE.U32 UR20, UR6, UR8, URZ ;  /* 0x00000008061472a5 */ /* 0x000fc6000f8e00ff */
[----:B------:R-:W-:Y:S01]  /*2750*/  UMOV UR10, UR11 ;  /* 0x0000000b000a7c82 */ /* 0x000fe20008000000 */
[----:B------:R-:W-:Y:S02]  /*2760*/  USHF.R.U32.HI UR4, URZ, UR23, UR4 ;  /* 0x00000017ff047299 */ /* 0x000fe40008011604 */
[----:B------:R-:W-:Y:S01]  /*2770*/  @UP3 USHF.R.U32.HI UR5, URZ, UR9, UR10 ;  /* 0x00000009ff053299 */ /* 0x000fe2000801160a */
[----:B------:R-:W-:Y:S01]  /*2780*/  UMOV UR12, UR13 ;  /* 0x0000000d000c7c82 */ /* 0x000fe20008000000 */
[----:B------:R-:W-:Y:S01]  /*2790*/  UMOV UR20, UR21 ;  /* 0x0000001500147c82 */ /* 0x000fe20008000000 */
[----:B------:R-:W-:Y:S02]  /*27a0*/  USHF.R.U32.HI UR17, URZ, UR17, UR12 ;  /* 0x00000011ff117299 */ /* 0x000fe4000801160c */
[----:B------:R-:W-:Y:S02]  /*27b0*/  USEL UR4, UR42, UR4, !UP0 ;  /* 0x000000042a047287 */ /* 0x000fe4000c000000 */
[----:B------:R-:W-:-:S02]  /*27c0*/  @UP3 USHF.R.U32.HI UR6, URZ, UR9, UR20 ;  /* 0x00000009ff063299 */ /* 0x000fc40008011614 */
[----:B------:R-:W-:Y:S02]  /*27d0*/  UIMAD UR7, UR45, UR5, URZ ;  /* 0x000000052d0772a4 */ /* 0x000fe4000f8e02ff */
[----:B------:R-:W-:Y:S02]  /*27e0*/  USEL UR5, UR43, UR17, !UP2 ;  /* 0x000000112b057287 */ /* 0x000fe4000d000000 */
[----:B------:R-:W-:Y:S02]  /*27f0*/  UIMAD UR10, UR45, UR6, URZ ;  /* 0x000000062d0a72a4 */ /* 0x000fe4000f8e02ff */
[----:B------:R-:W-:Y:S02]  /*2800*/  UISETP.GE.AND UP0, UPT, UR4, UR7, UPT ;  /* 0x000000070400728c */ /* 0x000fe4000bf06270 */
[----:B------:R-:W-:Y:S02]  /*2810*/  UIMAD.WIDE.U32 UR12, UR4, UR8, URZ ;  /* 0x00000008040c72a5 */ /* 0x000fe4000f8e00ff */
[----:B------:R-:W-:-:S02]  /*2820*/  UISETP.GE.OR UP0, UPT, UR5, UR10, UP0 ;  /* 0x0000000a0500728c */ /* 0x000fc40008706670 */
        /* <DEDUP_REMOVED lines=19> */
.L_x_42:
[----:B------:R-:W2:Y:S02]  /*2960*/  LDCU UR4, c[0x0][0xb30] ;  /* 0x00016600ff0477ac */ /* 0x000ea40008000800 */
[----:B--2---:R-:W-:-:S09]  /*2970*/  UISETP.NE.AND UP0, UPT, UR4, 0x1, UPT ;  /* 0x000000010400788c */ /* 0x004fd2000bf05270 */
        /* <DEDUP_REMOVED lines=14> */
[----:B------:R-:W-:Y:S02]  /*2a60*/  UIADD3 UR6, UPT, UPT, UR5, -UR4, URZ ;  /* 0x8000000405067290 */ /* 0x000fe4000fffe0ff */
[----:B------:R-:W-:Y:S02]  /*2a70*/  UIADD3 UR4, UPT, UPT, -UR5, UR4, URZ ;  /* 0x0000000405047290 */ /* 0x000fe4000fffe1ff */
[----:B------:R-:W-:Y:S02]  /*2a80*/  UIMAD UR42, UR6, UR10, UR42 ;  /* 0x0000000a062a72a4 */ /* 0x000fe4000f8e022a */
[----:B------:R-:W-:-:S12]  /*2a90*/  UIMAD UR43, UR4, UR12, UR43 ;  /* 0x0000000c042b72a4 */ /* 0x000fd8000f8e022b */
.L_x_43:
[----:B------:R-:W-:Y:S01]  /*2aa0*/  VIADD R11, R11, 0x1 ;  /* 0x000000010b0b7836 */ /* 0x000fe20000000000 */
[----:B------:R-:W-:Y:S01]  /*2ab0*/  R2UR UR4, R86 ;  /* 0x00000000560472ca */ /* 0x000fe200000e0000 */
[----:B------:R-:W-:Y:S01]  /*2ac0*/  UIADD3 UR24, UPT, UPT, UR42, UR63, URZ ;  /* 0x0000003f2a187290 */ /* 0x000fe2000fffe0ff */
[----:B------:R-:W-:Y:S02]  /*2ad0*/  PLOP3.LUT P1, PT, PT, PT, PT, 0x80, 0x8 ;  /* 0x000000000008781c */ /* 0x000fe40003f2f070 */
[----:B------:R-:W-:-:S04]  /*2ae0*/  ISETP.NE.AND P0, PT, R11, 0x2, PT ;  /* 0x000000020b00780c */ /* 0x000fc80003f05270 */
[----:B------:R-:W-:Y:S02]  /*2af0*/  SEL R3, RZ, 0x1, P0 ;  /* 0x00000001ff037807 */ /* 0x000fe40000000000 */
[----:B------:R-:W-:Y:S02]  /*2b00*/  SEL R11, R11, RZ, P0 ;  /* 0x000000ff0b0b7207 */ /* 0x000fe40000000000 */
[----:B------:R-:W-:Y:S01]  /*2b10*/  LOP3.LUT R10, R10, R3, RZ, 0x3c, !PT ;  /* 0x000000030a0a7212 */ /* 0x000fe200078e3cff */
[----:B------:R-:W-:Y:S01]  /*2b20*/  UIADD3 UR20, UPT, UPT, UR43, UR4, URZ ;  /* 0x000000042b147290 */ /* 0x000fe2000fffe0ff */
[----:B------:R-:W-:Y:S11]  /*2b30*/  BRA.U UP1, `(.L_x_44) ;  /* 0xffffffed01b47547 */ /* 0x000ff6000b83ffff */
[----:B------:R-:W-:Y:S01]  /*2b40*/  UIADD3 UR14, UPT, UPT, UR14, 0x20, URZ ;  /* 0x000000200e0e7890 */ /* 0x000fe2000fffe0ff */
[----:B------:R-:W-:-:S03]  /*2b50*/  SHF.L.U32 R3, R12, 0x1f, RZ ;  /* 0x0000001f0c037819 */ /* 0x000fc600000006ff */
[----:B------:R-:W-:-:S09]  /*2b60*/  ULEA UR4, UR15, UR14, 0x3 ;  /* 0x0000000e0f047291 */ /* 0x000fd2000f8e18ff */
[----:B------:R-:W2:Y:S02]  /*2b70*/  SYNCS.PHASECHK.TRANS64.TRYWAIT P0, [UR4], R3 ;  /* 0x00000003ff0075a7 */ /* 0x000ea40008001104 */
[----:B--2---:R-:W-:Y:S05]  /*2b80*/  @!P0 BRA `(.L_x_45) ;  /* 0x0000007400b08947 */ /* 0x004fea0003800000 */
.L_x_156:
[----:B------:R-:W-:-:S04]  /*2b90*/  UIADD3 UR4, UPT, UPT, UR15, 0x1, URZ ;  /* 0x000000010f047890 */ /* 0x000fc8000fffe0ff */
[----:B------:R-:W-:-:S04]  /*2ba0*/  UISETP.NE.AND UP0, UPT, UR4, 0x4, UPT ;  /* 0x000000040400788c */ /* 0x000fc8000bf05270 */
[----:B------:R-:W-:Y:S02]  /*2bb0*/  USEL UR6, URZ, 0x1, UP0 ;  /* 0x00000001ff067887 */ /* 0x000fe40008000000 */
[----:B------:R-:W-:-:S04]  /*2bc0*/  USEL UR4, UR4, URZ, UP0 ;  /* 0x000000ff04047287 */ /* 0x000fc80008000000 */
[----:B------:R-:W-:Y:S01]  /*2bd0*/  ULEA UR5, UR4, UR14, 0x3 ;  /* 0x0000000e04057291 */ /* 0x000fe2000f8e18ff */
[----:B------:R-:W-:-:S04]  /*2be0*/  LOP3.LUT R2, R12, UR6, RZ, 0x3c, !PT ;  /* 0x000000060c027c12 */ /* 0x000fc8000f8e3cff */
[----:B-1----:R-:W-:-:S04]  /*2bf0*/  SHF.L.U32 R3, R2, 0x1f, RZ ;  /* 0x0000001f02037819 */ /* 0x002fc800000006ff */
[----:B------:R-:W1:Y:S02]  /*2c00*/  SYNCS.PHASECHK.TRANS64.TRYWAIT P0, [UR5], R3 ;  /* 0x00000003ff0075a7 */ /* 0x000e640008001105 */
[----:B-1----:R-:W-:Y:S05]  /*2c10*/  @!P0 BRA `(.L_x_46) ;  /* 0x0000007400a48947 */ /* 0x002fea0003800000 */
.L_x_158:
        /* <DEDUP_REMOVED lines=9> */
.L_x_160:
[----:B------:R-:W-:-:S04]  /*2cb0*/  UIADD3 UR4, UPT, UPT, UR4, 0x1, URZ ;  /* 0x0000000104047890 */ /* 0x000fc8000fffe0ff */
[----:B------:R-:W-:-:S04]  /*2cc0*/  UISETP.NE.AND UP0, UPT, UR4, 0x4, UPT ;  /* 0x000000040400788c */ /* 0x000fc8000bf05270 */
[----:B------:R-:W-:Y:S02]  /*2cd0*/  USEL UR5, URZ, 0x1, UP0 ;  /* 0x00000001ff057887 */ /* 0x000fe40008000000 */
[----:B------:R-:W-:-:S04]  /*2ce0*/  USEL UR4, UR4, URZ, UP0 ;  /* 0x000000ff04047287 */ /* 0x000fc80008000000 */
[----:B------:R-:W-:Y:S01]  /*2cf0*/  ULEA UR4, UR4, UR14, 0x3 ;  /* 0x0000000e04047291 */ /* 0x000fe2000f8e18ff */
[----:B-1----:R-:W-:-:S04]  /*2d00*/  LOP3.LUT R3, R2, UR5, RZ, 0x3c, !PT ;  /* 0x0000000502037c12 */ /* 0x002fc8000f8e3cff */
[----:B------:R-:W-:Y:S01]  /*2d10*/  SHF.L.U32 R3, R3, 0x1f, RZ ;  /* 0x0000001f03037819 */ /* 0x000fe200000006ff */
[----:B------:R-:W-:-:S07]  /*2d20*/  IMAD.U32 R0, RZ, RZ, UR4 ;  /* 0x00000004ff007e24 */ /* 0x000fce000f8e00ff */
.L_x_48:
[----:B-1----:R1:W2:Y:S02]  /*2d30*/  SYNCS.PHASECHK.TRANS64.TRYWAIT P0, [R0+URZ], R3 ;  /* 0x00000003000075a7 */ /* 0x0022a400080011ff */
[----:B--2---:R-:W-:Y:S05]  /*2d40*/  @!P0 NANOSLEEP.SYNCS 0x989680 ;  /* 0x009896800000895d */ /* 0x004fea0003900000 */
[----:B------:R-:W2:Y:S02]  /*2d50*/  @!P0 SYNCS.PHASECHK.TRANS64 P0, [R0+URZ], R3 ;  /* 0x00000003000085a7 */ /* 0x000ea400080010ff */
[----:B--2---:R-:W-:Y:S05]  /*2d60*/  @P0 EXIT ;  /* 0x000000000000094d */ /* 0x004fea0003800000 */
[----:B------:R-:W-:Y:S05]  /*2d70*/  BRA `(.L_x_48) ;  /* 0xfffffffc00ec7947 */ /* 0x000fea000383ffff */
.L_x_22:
[----:B------:R-:W-:-:S04]  /*2d80*/  UISETP.NE.AND UP0, UPT, UR47, URZ, UPT ;  /* 0x000000ff2f00728c */ /* 0x000fc8000bf05270 */
[----:B------:R-:W-:-:S09]  /*2d90*/  UISETP.NE.OR UP0, UPT, UR22, 0x1, UP0 ;  /* 0x000000011600788c */ /* 0x000fd20008705670 */
[----:B------:R-:W-:Y:S05]  /*2da0*/  BRA.U UP0, `(.L_x_49) ;  /* 0x0000000500487547 */ /* 0x000fea000b800000 */
[----:B------:R-:W-:Y:S01]  /*2db0*/  ISETP.GE.U32.AND P2, PT, R0, 0x8, PT ;  /* 0x000000080000780c */ /* 0x000fe20003f46070 */
[----:B------:R-:W-:Y:S01]  /*2dc0*/  IMAD.MOV.U32 R12, RZ, RZ, 0x1 ;  /* 0x00000001ff0c7424 */ /* 0x000fe200078e00ff */
[----:B------:R-:W-:Y:S02]  /*2dd0*/  CS2R R10, SRZ ;  /* 0x00000000000a7805 */ /* 0x000fe4000001ff00 */
[----:B------:R-:W-:Y:S01]  /*2de0*/  CS2R R8, SRZ ;  /* 0x0000000000087805 */ /* 0x000fe2000001ff00 */
[----:B------:R-:W-:Y:S01]  /*2df0*/  UMOV UR6, 0x400 ;  /* 0x0000040000067882 */ /* 0x000fe20000000000 */
[----:B------:R-:W-:Y:S01]  /*2e00*/  UMOV UR5, URZ ;  /* 0x000000ff00057c82 */ /* 0x000fe20008000000 */
[----:B------:R-:W-:-:S12]  /*2e10*/  ULEA UR6, UR47, UR6, 0x18 ;  /* 0x000000062f067291 */ /* 0x000fd8000f8ec0ff */
.L_x_53:
[----:B------:R-:W-:Y:S02]  /*2e20*/  LEA R2, R8, UR6, 0x3 ;  /* 0x0000000608027c11 */ /* 0x000fe4000f8e18ff */
[----:B------:R-:W-:-:S03]  /*2e30*/  SHF.L.U32 R5, R9, 0x1f, RZ ;  /* 0x0000001f09057819 */ /* 0x000fc600000006ff */
[----:B------:R-:W-:Y:S01]  /*2e40*/  VIADD R4, R2, 0x100 ;  /* 0x0000010002047836 */ /* 0x000fe20000000000 */
[----:B------:R-:W2:Y:S02]  /*2e50*/  SYNCS.PHASECHK.TRANS64.TRYWAIT P0, [R2+URZ+0xf0], R5 ;  /* 0x0000f005020075a7 */ /* 0x000ea400080011ff */
[----:B--2---:R-:W-:Y:S05]  /*2e60*/  @!P0 BRA `(.L_x_50) ;  /* 0x0000007400408947 */ /* 0x004fea0003800000 */
.L_x_161:
[----:B------:R-:W-:Y:S01]  /*2e70*/  ULEA UR4, UR5, UR6, 0x3 ;  /* 0x0000000605047291 */ /* 0x000fe2000f8e18ff */
[----:B------:R-:W-:Y:S02]  /*2e80*/  PRMT R4, RZ, 0x654, R4 ;  /* 0x00000654ff047816 */ /* 0x000fe40000000004 */
[----:B--2---:R-:W-:Y:S01]  /*2e90*/  SHF.L.U32 R5, R12, 0x1f, RZ ;  /* 0x0000001f0c057819 */ /* 0x004fe200000006ff */
[----:B------:R-:W-:Y:S01]  /*2ea0*/  UIADD3 UR7, UPT, UPT, UR4, 0x90, URZ ;  /* 0x0000009004077890 */ /* 0x000fe2000fffe0ff */
[----:B------:R2:W-:Y:S05]  /*2eb0*/  SYNCS.ARRIVE.TRANS64.RED.A1T0 RZ, [R4+URZ], RZ ;  /* 0x000000ff04ff79a7 */ /* 0x0005ea00081004ff */
[----:B------:R-:W-:Y:S01]  /*2ec0*/  IMAD.U32 R7, RZ, RZ, UR7 ;  /* 0x00000007ff077e24 */ /* 0x000fe2000f8e00ff */
[----:B------:R-:W3:Y:S04]  /*2ed0*/  SYNCS.PHASECHK.TRANS64.TRYWAIT P0, [UR4+0xa0], R5 ;  /* 0x0000a005ff0075a7 */ /* 0x000ee80008001104 */
[----:B------:R-:W-:Y:S01]  /*2ee0*/  PRMT R6, R0, 0x654, R7 ;  /* 0x0000065400067816 */ /* 0x000fe20000000007 */
[----:B--2---:R-:W-:Y:S01]  /*2ef0*/  @!P2 IMAD.MOV.U32 R4, RZ, RZ, 0x10 ;  /* 0x00000010ff04a424 */ /* 0x004fe200078e00ff */
[----:B---3--:R-:W-:Y:S06]  /*2f00*/  @!P0 BRA `(.L_x_51) ;  /* 0x00000074002c8947 */ /* 0x008fec0003800000 */
.L_x_163:
[----:B------:R-:W-:Y:S01]  /*2f10*/  ULEA UR8, UR5, UR6, 0x4 ;  /* 0x0000000605087291 */ /* 0x000fe2000f8e20ff */
[----:B------:R-:W-:Y:S01]  /*2f20*/  SEL R3, R6, R3, !P2 ;  /* 0x0000000306037207 */ /* 0x000fe20005000000 */
[----:B------:R-:W-:Y:S01]  /*2f30*/  UIADD3 UR9, UPT, UPT, UR4, 0x90, URZ ;  /* 0x0000009004097890 */ /* 0x000fe2000fffe0ff */
[----:B--2---:R-:W-:Y:S01]  /*2f40*/  LEA R2, R11, UR6, 0x3 ;  /* 0x000000060b027c11 */ /* 0x004fe2000f8e18ff */
[----:B------:R-:W-:Y:S01]  /*2f50*/  UIADD3 UR8, UPT, UPT, UR8, 0x120, URZ ;  /* 0x0000012008087890 */ /* 0x000fe2000fffe0ff */
[----:B------:R-:W-:Y:S01]  /*2f60*/  SHF.L.U32 R5, R10, 0x1f, RZ ;  /* 0x0000001f0a057819 */ /* 0x000fe200000006ff */
[----:B------:R2:W-:Y:S01]  /*2f70*/  @!P2 SYNCS.ARRIVE.TRANS64.RED RZ, [R3+URZ], R4 ;  /* 0x0000000403ffa9a7 */ /* 0x0005e200080004ff */
[----:B------:R-:W-:Y:S01]  /*2f80*/  UIADD3 UR4, UPT, UPT, UR5, 0x1, URZ ;  /* 0x0000000105047890 */ /* 0x000fe2000fffe0ff */
[----:B------:R-:W-:-:S03]  /*2f90*/  VIADD R8, R8, 0x1 ;  /* 0x0000000108087836 */ /* 0x000fc60000000000 */
[----:B------:R-:W-:Y:S02]  /*2fa0*/  UISETP.NE.AND UP0, UPT, UR4, 0x2, UPT ;  /* 0x000000020400788c */ /* 0x000fe4000bf05270 */
[----:B------:R-:W-:Y:S06]  /*2fb0*/  UGETNEXTWORKID.BROADCAST [UR8], [UR9] ;  /* 0x00000000080073ca */ /* 0x000fec0008000100 */
[----:B------:R-:W-:Y:S01]  /*2fc0*/  USEL UR7, URZ, 0x1, UP0 ;  /* 0x00000001ff077887 */ /* 0x000fe20008000000 */
[----:B------:R-:W-:Y:S01]  /*2fd0*/  ISETP.NE.AND P0, PT, R8, 0x2, PT ;  /* 0x000000020800780c */ /* 0x000fe20003f05270 */
[----:B------:R-:W-:Y:S01]  /*2fe0*/  USEL UR5, UR4, URZ, UP0 ;  /* 0x000000ff04057287 */ /* 0x000fe20008000000 */
[----:B------:R-:W3:Y:S03]  /*2ff0*/  SYNCS.PHASECHK.TRANS64.TRYWAIT P1, [R2+URZ+0x90], R5 ;  /* 0x00009005020075a7 */ /* 0x000ee600080211ff */
[----:B------:R-:W-:Y:S01]  /*3000*/  LOP3.LUT R12, R12, UR7, RZ, 0x3c, !PT ;  /* 0x000000070c0c7c12 */ /* 0x000fe2000f8e3cff */
[----:B--23--:R-:W-:Y:S07]  /*3010*/  @!P1 BRA `(.L_x_52) ;  /* 0x0000007400009947 */ /* 0x00cfee0003800000 */
.L_x_164:
[C---:B------:R-:W-:Y:S01]  /*3020*/  LEA R4, R11.reuse, UR6, 0x4 ;  /* 0x000000060b047c11 */ /* 0x040fe2000f8e20ff */
[----:B--2---:R-:W-:Y:S01]  /*3030*/  VIADD R2, R2, 0xa0 ;  /* 0x000000a002027836 */ /* 0x004fe20000000000 */
[----:B------:R-:W-:Y:S01]  /*3040*/  SEL R8, R8, RZ, P0 ;  /* 0x000000ff08087207 */ /* 0x000fe20000000000 */
[----:B------:R-:W-:-:S03]  /*3050*/  VIADD R11, R11, 0x1 ;  /* 0x000000010b0b7836 */ /* 0x000fc60000000000 */
[----:B------:R-:W2:Y:S01]  /*3060*/  LDS.128 R4, [R4+0x120] ;  /* 0x0001200004047984 */ /* 0x000ea20000000c00 */
[----:B------:R-:W-:Y:S02]  /*3070*/  PRMT R2, RZ, 0x654, R2 ;  /* 0x00000654ff027816 */ /* 0x000fe40000000002 */
[C---:B------:R-:W-:Y:S01]  /*3080*/  ISETP.NE.AND P1, PT, R11.reuse, 0x2, PT ;  /* 0x000000020b00780c */ /* 0x040fe20003f25270 */
[----:B------:R-:W-:Y:S01]  /*3090*/  @!PT LDS RZ, [RZ] ;  /* 0x00000000fffff984 */ /* 0x000fe20000000800 */
[----:B------:R-:W-:Y:S01]  /*30a0*/  @!PT LDS RZ, [RZ] ;  /* 0x00000000fffff984 */ /* 0x000fe20000000800 */
[----:B------:R-:W-:Y:S01]  /*30b0*/  @!PT LDS RZ, [RZ] ;  /* 0x00000000fffff984 */ /* 0x000fe20000000800 */
[----:B------:R-:W-:Y:S01]  /*30c0*/  @!PT LDS RZ, [RZ] ;  /* 0x00000000fffff984 */ /* 0x000fe20000000800 */
[----:B------:R3:W-:Y:S06]  /*30d0*/  MEMBAR.ALL.CTA ;  /* 0x0000000000007992 */ /* 0x0007ec0000008000 */
[----:B---3--:R-:W3:Y:S01]  /*30e0*/  FENCE.VIEW.ASYNC.S ;  /* 0x00000000000073c6 */ /* 0x008ee20000000000 */
[----:B------:R-:W-:Y:S01]  /*30f0*/  SEL R11, R11, RZ, P1 ;  /* 0x000000ff0b0b7207 */ /* 0x000fe20000800000 */
[----:B---3--:R3:W-:Y:S01]  /*3100*/  SYNCS.ARRIVE.TRANS64.RED.A1T0 RZ, [R2+URZ], RZ ;  /* 0x000000ff02ff79a7 */ /* 0x0087e200081004ff */
[----:B--2---:R-:W-:-:S02]  /*3110*/  LOP3.LUT P3, RZ, R6, 0x1, RZ, 0xc0, !PT ;  /* 0x0000000106ff7812 */ /* 0x004fc4000786c0ff */
[----:B------:R-:W-:-:S04]  /*3120*/  SEL R5, RZ, 0x1, P1 ;  /* 0x00000001ff057807 */ /* 0x000fc80000800000 */
[----:B------:R-:W-:Y:S02]  /*3130*/  LOP3.LUT R10, R10, R5, RZ, 0x3c, !PT ;  /* 0x000000050a0a7212 */ /* 0x000fe400078e3cff */
[----:B---3--:R-:W-:-:S04]  /*3140*/  SEL R2, RZ, 0x1, P0 ;  /* 0x00000001ff027807 */ /* 0x008fc80000000000 */
[----:B------:R-:W-:Y:S01]  /*3150*/  LOP3.LUT R9, R9, R2, RZ, 0x3c, !PT ;  /* 0x0000000209097212 */ /* 0x000fe200078e3cff */
[----:B------:R-:W-:Y:S06]  /*3160*/  @P3 BRA `(.L_x_53) ;  /* 0xfffffffc002c3947 */ /* 0x000fec000383ffff */
[----:B------:R-:W-:Y:S01]  /*3170*/  ULEA UR4, UR5, UR6, 0x3 ;  /* 0x0000000605047291 */ /* 0x000fe2000f8e18ff */
[----:B------:R-:W-:-:S08]  /*3180*/  SHF.L.U32 R3, R12, 0x1f, RZ ;  /* 0x0000001f0c037819 */ /* 0x000fd000000006ff */
[----:B------:R-:W2:Y:S02]  /*3190*/  SYNCS.PHASECHK.TRANS64 P0, [UR4+0xa0], R3 ;  /* 0x0000a003ff0075a7 */ /* 0x000ea40008001004 */
[----:B--2---:R-:W-:Y:S05]  /*31a0*/  @P0 BRA `(.L_x_54) ;  /* 0x0000000000080947 */ /* 0x004fea0003800000 */
[----:B------:R-:W2:Y:S02]  /*31b0*/  SYNCS.PHASECHK.TRANS64.TRYWAIT P0, [UR4+0xa0], R3 ;  /* 0x0000a003ff0075a7 */ /* 0x000ea40008001104 */
[----:B--2---:R-:W-:Y:S05]  /*31c0*/  @!P0 BRA `(.L_x_55) ;  /* 0x0000007000a88947 */ /* 0x004fea0003800000 */
.L_x_54:
[----:B------:R-:W-:-:S04]  /*31d0*/  UIADD3 UR7, UPT, UPT, UR5, 0x1, URZ ;  /* 0x0000000105077890 */ /* 0x000fc8000fffe0ff */
[----:B------:R-:W-:-:S04]  /*31e0*/  UISETP.NE.AND UP0, UPT, UR7, 0x2, UPT ;  /* 0x000000020700788c */ /* 0x000fc8000bf05270 */
[----:B------:R-:W-:Y:S02]  /*31f0*/  USEL UR8, URZ, 0x1, UP0 ;  /* 0x00000001ff087887 */ /* 0x000fe40008000000 */
[----:B------:R-:W-:-:S04]  /*3200*/  USEL UR7, UR7, URZ, UP0 ;  /* 0x000000ff07077287 */ /* 0x000fc80008000000 */
[----:B------:R-:W-:Y:S01]  /*3210*/  ULEA UR7, UR7, UR6, 0x3 ;  /* 0x0000000607077291 */ /* 0x000fe2000f8e18ff */
[----:B--2---:R-:W-:-:S04]  /*3220*/  LOP3.LUT R3, R12, UR8, RZ, 0x3c, !PT ;  /* 0x000000080c037c12 */ /* 0x004fc8000f8e3cff */
[----:B------:R-:W-:-:S04]  /*3230*/  SHF.L.U32 R0, R3, 0x1f, RZ ;  /* 0x0000001f03007819 */ /* 0x000fc800000006ff */
[----:B------:R-:W2:Y:S02]  /*3240*/  SYNCS.PHASECHK.TRANS64 P0, [UR7+0xa0], R0 ;  /* 0x0000a000ff0075a7 */ /* 0x000ea40008001007 */
[----:B-12---:R-:W-:Y:S05]  /*3250*/  @P0 EXIT ;  /* 0x000000000000094d */ /* 0x006fea0003800000 */
[----:B------:R-:W-:Y:S02]  /*3260*/  SHF.L.U32 R3, R3, 0x1f, RZ ;  /* 0x0000001f03037819 */ /* 0x000fe400000006ff */
[----:B------:R-:W-:-:S07]  /*3270*/  MOV R0, UR7 ;  /* 0x0000000700007c02 */ /* 0x000fce0008000f00 */
.L_x_56:
[----:B-1----:R1:W2:Y:S02]  /*3280*/  SYNCS.PHASECHK.TRANS64.TRYWAIT P0, [R0+URZ+0xa0], R3 ;  /* 0x0000a003000075a7 */ /* 0x0022a400080011ff */
[----:B--2---:R-:W-:Y:S05]  /*3290*/  @!P0 NANOSLEEP.SYNCS 0x989680 ;  /* 0x009896800000895d */ /* 0x004fea0003900000 */
[----:B------:R-:W2:Y:S02]  /*32a0*/  @!P0 SYNCS.PHASECHK.TRANS64 P0, [R0+URZ+0xa0], R3 ;  /* 0x0000a003000085a7 */ /* 0x000ea400080010ff */
[----:B--2---:R-:W-:Y:S05]  /*32b0*/  @P0 EXIT ;  /* 0x000000000000094d */ /* 0x004fea0003800000 */
[----:B------:R-:W-:Y:S05]  /*32c0*/  BRA `(.L_x_56) ;  /* 0xfffffffc00ec7947 */ /* 0x000fea000383ffff */
.L_x_49:
[----:B------:R-:W-:Y:S05]  /*32d0*/  BRA.U UP5, `(.L_x_57) ;  /* 0x0000001505487547 */ /* 0x000fea000b800000 */
[----:B------:R-:W-:Y:S01]  /*32e0*/  UMOV UR4, 0x40 ;  /* 0x0000004000047882 */ /* 0x000fe20000000000 */
[----:B------:R-:W-:Y:S01]  /*32f0*/  NOP ;  /* 0x0000000000007918 */ /* 0x000fe20000000000 */
[----:B------:R-:W-:Y:S01]  /*3300*/  ULEA UR5, UR47, UR4, 0x18 ;  /* 0x000000042f057291 */ /* 0x000fe2000f8ec0ff */
[----:B------:R-:W-:Y:S02]  /*3310*/  UMOV UR6, 0x400 ;  /* 0x0000040000067882 */ /* 0x000fe40000000000 */
[----:B------:R-:W-:-:S06]  /*3320*/  ULEA UR6, UR47, UR6, 0x18 ;  /* 0x000000062f067291 */ /* 0x000fcc000f8ec0ff */
[----:B------:R-:W2:Y:S02]  /*3330*/  LDS.U8 R0, [UR5+0x1c] ;  /* 0x00001c05ff007984 */ /* 0x000ea40008000000 */
[----:B--2---:R-:W-:-:S13]  /*3340*/  ISETP.NE.AND P0, PT, R0, RZ, PT ;  /* 0x000000ff0000720c */ /* 0x004fda0003f05270 */
[----:B------:R-:W-:Y:S05]  /*3350*/  @P0 BRA `(.L_x_58) ;  /* 0x0000000400080947 */ /* 0x000fea0003800000 */
[----:B------:R-:W-:Y:S02]  /*3360*/  UISETP.NE.U32.AND UP1, UPT, UR68, 0x1, UPT ;  /* 0x000000014400788c */ /* 0x000fe4000bf25070 */
[----:B------:R-:W-:-:S07]  /*3370*/  UIADD3 UR7, UPT, UPT, UR5, 0x8, URZ ;  /* 0x0000000805077890 */ /* 0x000fce000fffe0ff */
[----:B------:R-:W-:Y:S05]  /*3380*/  BRA.U !UP1, `(.L_x_59) ;  /* 0x00000001099c7547 */ /* 0x000fea000b800000 */
[----:B------:R-:W-:Y:S01]  /*3390*/  ELECT P0, URZ, PT ;  /* 0x0000000000ff782f */ /* 0x000fe20003800000 */
[----:B------:R-:W-:-:S12]  /*33a0*/  BSSY B0, `(.L_x_59) ;  /* 0x0000025000007945 */ /* 0x000fd80003800000 */
[----:B------:R-:W-:Y:S05]  /*33b0*/  @!P0 BRA `(.L_x_60) ;  /* 0x00000000008c8947 */ /* 0x000fea0003800000 */
[----:B------:R-:W-:-:S05]  /*33c0*/  UMOV UR4, 0x10 ;  /* 0x0000001000047882 */ /* 0x000fca0000000000 */
[----:B------:R-:W-:Y:S04]  /*33d0*/  DEPBAR.LE SB2, 0x36 ;  /* 0x0000ad800000791a */ /* 0x000fe80000000000 */
[----:B------:R-:W2:Y:S02]  /*33e0*/  UTCATOMSWS.2CTA.FIND_AND_SET.ALIGN UP0, UR4, UR4 ;  /* 0x00000004000475e3 */ /* 0x000ea40008200800 */
[----:B--2---:R-:W-:Y:S01]  /*33f0*/  MOV R11, UR4 ;  /* 0x00000004000b7c02 */ /* 0x004fe20008000f00 */
[----:B------:R-:W-:Y:S06]  /*3400*/  BRA.U UP0, `(.L_x_61) ;  /* 0x0000000100187547 */ /* 0x000fec000b800000 */
.L_x_62:
[----:B------:R-:W-:Y:S05]  /*3410*/  NANOSLEEP 0x64 ;  /* 0x000000640000795d */ /* 0x000fea0003800000 */
[----:B------:R-:W-:-:S05]  /*3420*/  UMOV UR4, 0x10 ;  /* 0x0000001000047882 */ /* 0x000fca0000000000 */
[----:B------:R-:W-:Y:S04]  /*3430*/  DEPBAR.LE SB2, 0x36 ;  /* 0x0000ad800000791a */ /* 0x000fe80000000000 */
[----:B------:R-:W2:Y:S02]  /*3440*/  UTCATOMSWS.2CTA.FIND_AND_SET.ALIGN UP0, UR4, UR4 ;  /* 0x00000004000475e3 */ /* 0x000ea40008200800 */
[----:B--2---:R-:W-:Y:S01]  /*3450*/  MOV R11, UR4 ;  /* 0x00000004000b7c02 */ /* 0x004fe20008000f00 */
[----:B------:R-:W-:Y:S05]  /*3460*/  BRA.U !UP0, `(.L_x_62) ;  /* 0xfffffffd08e87547 */ /* 0x000fea000b83ffff */
.L_x_61:
[----:B------:R-:W2:Y:S01]  /*3470*/  LDS R7, [UR5+0x10] ;  /* 0x00001005ff077984 */ /* 0x000ea20008000800 */
[----:B------:R-:W-:Y:S01]  /*3480*/  IMAD.U32 R5, RZ, RZ, UR6 ;  /* 0x00000006ff057e24 */ /* 0x000fe2000f8e00ff */
[----:B------:R-:W-:-:S03]  /*3490*/  MOV R4, UR69 ;  /* 0x0000004500047c02 */ /* 0x000fc60008000f00 */
[----:B------:R-:W-:Y:S01]  /*34a0*/  VIADD R5, R5, 0x140 ;  /* 0x0000014005057836 */ /* 0x000fe20000000000 */
[----:B--2---:R-:W-:-:S04]  /*34b0*/  SHF.L.U32 R7, R7, 0x1f, RZ ;  /* 0x0000001f07077819 */ /* 0x004fc800000006ff */
[----:B------:R-:W2:Y:S02]  /*34c0*/  SYNCS.PHASECHK.TRANS64.TRYWAIT P0, [UR5+0x8], R7 ;  /* 0x00000807ff0075a7 */ /* 0x000ea40008001105 */
[----:B--2---:R-:W-:Y:S05]  /*34d0*/  @P0 BRA `(.L_x_63) ;  /* 0x0000000000080947 */ /* 0x004fea0003800000 */
[----:B------:R-:W2:Y:S02]  /*34e0*/  SYNCS.PHASECHK.TRANS64.TRYWAIT P0, [UR5+0x8], R7 ;  /* 0x00000807ff0075a7 */ /* 0x000ea40008001105 */
[----:B--2---:R-:W-:Y:S05]  /*34f0*/  @!P0 BRA `(.L_x_64) ;  /* 0x0000006c00f48947 */ /* 0x004fea0003800000 */
.L_x_63:
[----:B--2---:R-:W-:Y:S01]  /*3500*/  HFMA2 R0, -RZ, RZ, 0, 5.9604644775390625e-08 ;  /* 0x00000001ff007431 */ /* 0x004fe200000001ff */
[----:B------:R-:W-:Y:S01]  /*3510*/  UPRMT UR4, UR69, 0x654, UR7 ;  /* 0x0000065445047896 */ /* 0x000fe20008000007 */
[----:B------:R-:W-:Y:S01]  /*3520*/  IMAD.MOV.U32 R8, RZ, RZ, 0xffff ;  /* 0x0000ffffff087424 */ /* 0x000fe200078e00ff */
[----:B------:R-:W-:Y:S01]  /*3530*/  PRMT R4, R4, 0x654, R5 ;  /* 0x0000065404047816 */ /* 0x000fe20000000005 */
[----:B------:R-:W-:Y:S02]  /*3540*/  IMAD.MOV.U32 R6, RZ, RZ, 0x4 ;  /* 0x00000004ff067424 */ /* 0x000fe400078e00ff */
[----:B------:R-:W-:Y:S01]  /*3550*/  IMAD.SHL.U32 R9, R11, 0x20, RZ ;  /* 0x000000200b097824 */ /* 0x000fe200078e00ff */
[----:B------:R-:W-:Y:S02]  /*3560*/  MOV R5, UR4 ;  /* 0x0000000400057c02 */ /* 0x000fe40008000f00 */
[-C--:B------:R-:W-:Y:S01]  /*3570*/  SHF.L.U32 R8, R8, R11.reuse, RZ ;  /* 0x0000000b08087219 */ /* 0x080fe200000006ff */
[----:B------:R2:W-:Y:S01]  /*3580*/  SYNCS.ARRIVE.TRANS64.RED RZ, [UR4], R6 ;  /* 0x00000006ffff79a7 */ /* 0x0005e20008000404 */
[----:B------:R-:W-:Y:S01]  /*3590*/  SHF.L.U32 R7, R0, R11, RZ ;  /* 0x0000000b00077219 */ /* 0x000fe200000006ff */
[----:B------:R2:W-:Y:S04]  /*35a0*/  STS [UR6+0x140], R9 ;  /* 0x00014009ff007988 */ /* 0x0005e80008000806 */
[----:B------:R2:W-:Y:S04]  /*35b0*/  STAS [R4.64], R11 ;  /* 0x0000000b04007dbd */ /* 0x0005e8000c0008ff */
[----:B------:R2:W-:Y:S04]  /*35c0*/  ATOMS.OR RZ, [UR5+0x14], R8 ;  /* 0x00001408ffff798c */ /* 0x0005e8000b000005 */
[----:B------:R2:W-:Y:S04]  /*35d0*/  ATOMS.OR RZ, [UR5+0x18], R7 ;  /* 0x00001807ffff798c */ /* 0x0005e8000b000005 */
[----:B------:R2:W-:Y:S02]  /*35e0*/  ATOMS.XOR RZ, [UR5+0x10], R0 ;  /* 0x00001000ffff798c */ /* 0x0005e4000b800005 */
.L_x_60:
[----:B-1----:R-:W-:Y:S05]  /*35f0*/  BSYNC B0 ;  /* 0x0000000000007941 */ /* 0x002fea0003800000 */
.L_x_59:
[----:B------:R-:W-:Y:S05]  /*3600*/  BRA.U UP1, `(.L_x_65) ;  /* 0x00000001016c7547 */ /* 0x000fea000b800000 */
[----:B------:R-:W-:-:S03]  /*3610*/  UMOV UR4, 0xffffffff ;  /* 0xffffffff00047882 */ /* 0x000fc60000000000 */
[----:B------:R-:W-:Y:S05]  /*3620*/  BRA.DIV UR4, `(.L_x_66) ;  /* 0x0000006e04c07947 */ /* 0x000fea000b800000 */
[----:B------:R-:W-:-:S13]  /*3630*/  ELECT P0, URZ, PT ;  /* 0x0000000000ff782f */ /* 0x000fda0003800000 */
.L_x_168:
[----:B------:R-:W-:Y:S05]  /*3640*/  @!P0 BRA `(.L_x_65) ;  /* 0x00000000005c8947 */ /* 0x000fea0003800000 */
[----:B--2---:R-:W2:Y:S02]  /*3650*/  LDS R5, [UR5+0x10] ;  /* 0x00001005ff057984 */ /* 0x004ea40008000800 */
[----:B--2---:R-:W-:-:S04]  /*3660*/  SHF.L.U32 R5, R5, 0x1f, RZ ;  /* 0x0000001f05057819 */ /* 0x004fc800000006ff */
[----:B------:R-:W2:Y:S02]  /*3670*/  SYNCS.PHASECHK.TRANS64.TRYWAIT P0, [UR5+0x8], R5 ;  /* 0x00000805ff0075a7 */ /* 0x000ea40008001105 */
[----:B--2---:R-:W-:Y:S05]  /*3680*/  @P0 BRA `(.L_x_67) ;  /* 0x0000000000080947 */ /* 0x004fea0003800000 */
[----:B------:R-:W2:Y:S02]  /*3690*/  SYNCS.PHASECHK.TRANS64.TRYWAIT P0, [UR5+0x8], R5 ;  /* 0x00000805ff0075a7 */ /* 0x000ea40008001105 */
[----:B--2---:R-:W-:Y:S05]  /*36a0*/  @!P0 BRA `(.L_x_68) ;  /* 0x0000006c00c48947 */ /* 0x004fea0003800000 */
.L_x_67:
[----:B------:R-:W3:Y:S01]  /*36b0*/  LDS R7, [UR6+0x140] ;  /* 0x00014006ff077984 */ /* 0x000ee20008000800 */
[----:B--2---:R-:W-:Y:S02]  /*36c0*/  HFMA2 R0, -RZ, RZ, 0, 5.9604644775390625e-08 ;  /* 0x00000001ff007431 */ /* 0x004fe400000001ff */
[----:B------:R-:W-:Y:S01]  /*36d0*/  IMAD.MOV.U32 R4, RZ, RZ, 0xffff ;  /* 0x0000ffffff047424 */ /* 0x000fe200078e00ff */
[----:B------:R-:W-:Y:S01]  /*36e0*/  UPRMT UR4, UR69, 0x654, UR7 ;  /* 0x0000065445047896 */ /* 0x000fe20008000007 */
[----:B---3--:R-:W-:-:S03]  /*36f0*/  IMAD.SHL.U32 R5, R7, 0x20, RZ ;  /* 0x0000002007057824 */ /* 0x008fc600078e00ff */
[-C--:B------:R-:W-:Y:S02]  /*3700*/  SHF.L.U32 R4, R4, R7.reuse, RZ ;  /* 0x0000000704047219 */ /* 0x080fe400000006ff */
[----:B------:R-:W-:Y:S01]  /*3710*/  SHF.L.U32 R7, R0, R7, RZ ;  /* 0x0000000700077219 */ /* 0x000fe200000006ff */
[----:B------:R3:W-:Y:S04]  /*3720*/  STS [UR6+0x140], R5 ;  /* 0x00014005ff007988 */ /* 0x0007e80008000806 */
[----:B------:R3:W-:Y:S04]  /*3730*/  ATOMS.OR RZ, [UR5+0x14], R4 ;  /* 0x00001404ffff798c */ /* 0x0007e8000b000005 */
[----:B------:R3:W-:Y:S01]  /*3740*/  ATOMS.OR RZ, [UR5+0x18], R7 ;  /* 0x00001807ffff798c */ /* 0x0007e2000b000005 */
[----:B------:R-:W-:Y:S03]  /*3750*/  SYNCS.ARRIVE.TRANS64.RED.A1T0 RZ, [UR4], RZ ;  /* 0x000000ffffff79a7 */ /* 0x000fe60008100404 */
[----:B------:R3:W-:Y:S01]  /*3760*/  ATOMS.XOR RZ, [UR5+0x10], R0 ;  /* 0x00001000ffff798c */ /* 0x0007e2000b800005 */
[----:B------:R-:W-:Y:S05]  /*3770*/  BRA `(.L_x_65) ;  /* 0x0000000000107947 */ /* 0x000fea0003800000 */
.L_x_58:
[----:B------:R-:W-:Y:S02]  /*3780*/  MOV R0, 0xffffffff ;  /* 0xffffffff00007802 */ /* 0x000fe40000000f00 */
[----:B------:R-:W-:-:S03]  /*3790*/  MOV R4, 0x37c0 ;  /* 0x000037c000047802 */ /* 0x000fc60000000f00 */
[----:B------:R2:W-:Y:S04]  /*37a0*/  STS [UR6+0x140], R0 ;  /* 0x00014000ff007988 */ /* 0x0005e80008000806 */
[----:B-12--5:R-:W-:Y:S05]  /*37b0*/  CALL.REL.NOINC `($__internal_1_$__cuda_sm10x_tcgen05_guardrail_trap_phase_invalid_during_alloc) ;  /* 0x0000007400987944 */ /* 0x026fea0003c00000 */
.L_x_65:
[----:B------:R-:W-:Y:S05]  /*37c0*/  WARPSYNC.ALL ;  /* 0x0000000000007948 */ /* 0x000fea0003800000 */
[----:B------:R-:W4:Y:S01]  /*37d0*/  S2UR UR4, SR_CgaCtaId ;  /* 0x00000000000479c3 */ /* 0x000f220000008800 */
[----:B------:R-:W-:Y:S01]  /*37e0*/  UMOV UR41, 0x400 ;  /* 0x0000040000297882 */ /* 0x000fe20000000000 */
[----:B------:R-:W-:-:S06]  /*37f0*/  NOP ;  /* 0x0000000000007918 */ /* 0x000fcc0000000000 */
[----:B------:R-:W-:Y:S06]  /*3800*/  BAR.ARV 0x6, 0xa0 ;  /* 0x0182800000007b1d */ /* 0x000fec0000002000 */
[----:B------:R-:W1:Y:S01]  /*3810*/  LDCU UR6, c[0x0][0x38c] ;  /* 0x00007180ff0677ac */ /* 0x000e620008000800 */
[----:B------:R-:W-:Y:S01]  /*3820*/  LOP3.LUT R3, R3, 0xffff, RZ, 0xc0, !PT ;  /* 0x0000ffff03037812 */ /* 0x000fe200078ec0ff */
[----:B--2---:R-:W-:Y:S01]  /*3830*/  IMAD.MOV.U32 R9, RZ, RZ, 0x1 ;  /* 0x00000001ff097424 */ /* 0x004fe200078e00ff */
[----:B------:R-:W-:Y:S01]  /*3840*/  LOP3.LUT R2, R2, 0xffff, RZ, 0xc0, !PT ;  /* 0x0000ffff02027812 */ /* 0x000fe200078ec0ff */
[----:B------:R-:W-:Y:S01]  /*3850*/  IMAD.MOV.U32 R8, RZ, RZ, RZ ;  /* 0x000000ffff087224 */ /* 0x000fe200078e00ff */
[----:B------:R-:W-:Y:S01]  /*3860*/  R2UR UR43, R3 ;  /* 0x00000000032b72ca */ /* 0x000fe200000e0000 */
[----:B------:R-:W-:Y:S01]  /*3870*/  UMOV UR47, URZ ;  /* 0x000000ff002f7c82 */ /* 0x000fe20008000000 */
[----:B------:R-:W-:-:S02]  /*3880*/  R2UR UR65, R2 ;  /* 0x00000000024172ca */ /* 0x000fc400000e0000 */
[----:B------:R-:W-:Y:S01]  /*3890*/  CS2R R2, SRZ ;  /* 0x0000000000027805 */ /* 0x000fe2000001ff00 */
[----:B------:R-:W-:Y:S01]  /*38a0*/  UMOV UR38, URZ ;  /* 0x000000ff00267c82 */ /* 0x000fe20008000000 */
[----:B----4-:R-:W-:Y:S01]  /*38b0*/  ULEA UR41, UR4, UR41, 0x18 ;  /* 0x0000002904297291 */ /* 0x010fe2000f8ec0ff */
[----:B------:R-:W-:Y:S01]  /*38c0*/  UMOV UR37, URZ ;  /* 0x000000ff00257c82 */ /* 0x000fe20008000000 */
[----:B------:R-:W-:Y:S02]  /*38d0*/  UISETP.NE.AND UP3, UPT, UR68, URZ, UPT ;  /* 0x000000ff4400728c */ /* 0x000fe4000bf65270 */
[----:B------:R-:W-:Y:S02]  /*38e0*/  UIADD3 UR5, UPT, UPT, UR41, 0x8400, URZ ;  /* 0x0000840029057890 */ /* 0x000fe4000fffe0ff */
[----:B------:R-:W-:-:S03]  /*38f0*/  UIADD3 UR4, UPT, UPT, UR41, 0x18400, URZ ;  /* 0x0001840029047890 */ /* 0x000fc6000fffe0ff */
[----:B---3--:R-:W2:Y:S01]  /*3900*/  LDS R0, [UR41+0x140] ;  /* 0x00014029ff007984 */ /* 0x008ea20008000800 */
[----:B-1----:R-:W-:Y:S02]  /*3910*/  UIADD3 UR6, UPT, UPT, UR6, 0x7f, URZ ;  /* 0x0000007f06067890 */ /* 0x002fe4000fffe0ff */
[----:B------:R-:W-:Y:S02]  /*3920*/  USHF.R.U32.HI UR5, URZ, 0x4, UR5 ;  /* 0x00000004ff057899 */ /* 0x000fe40008011605 */
[----:B------:R-:W-:Y:S02]  /*3930*/  USHF.R.S32.HI UR64, URZ, 0x1f, UR6 ;  /* 0x0000001fff407899 */ /* 0x000fe40008011406 */
[----:B------:R-:W-:Y:S02]  /*3940*/  USHF.R.U32.HI UR4, URZ, 0x4, UR4 ;  /* 0x00000004ff047899 */ /* 0x000fe40008011604 */
[----:B------:R-:W-:Y:S02]  /*3950*/  ULEA.HI UR64, UR64, UR6, URZ, 0x7 ;  /* 0x0000000640407291 */ /* 0x000fe4000f8f38ff */
[----:B------:R-:W-:-:S02]  /*3960*/  ULOP3.LUT UR5, UR5, 0x3fff, URZ, 0xc0, !UPT ;  /* 0x00003fff05057892 */ /* 0x000fc4000f8ec0ff */
[----:B------:R-:W-:Y:S02]  /*3970*/  USHF.R.S32.HI UR64, URZ, 0x7, UR64 ;  /* 0x00000007ff407899 */ /* 0x000fe40008011440 */
[----:B------:R-:W-:Y:S02]  /*3980*/  ULOP3.LUT UR45, UR4, 0x3fff, URZ, 0xc0, !UPT ;  /* 0x00003fff042d7892 */ /* 0x000fe4000f8ec0ff */
[----:B------:R-:W-:Y:S01]  /*3990*/  UISETP.LT.AND UP0, UPT, UR64, 0x1, UPT ;  /* 0x000000014000788c */ /* 0x000fe2000bf01270 */
[----:B------:R-:W-:Y:S01]  /*39a0*/  UMOV UR62, 0x0 ;  /* 0x00000000003e7882 */ /* 0x000fe20000000000 */
        /* <DEDUP_REMOVED lines=9> */
[----:B------:R-:W-:-:S02]  /*3a40*/  ULOP3.LUT UR44, UR5, 0x10000, URZ, 0xfc, !UPT ;  /* 0x00010000052c7892 */ /* 0x000fc4000f8efcff */
[----:B------:R-:W-:Y:S02]  /*3a50*/  ULOP3.LUT UR45, UR45, 0x10000, URZ, 0xfc, !UPT ;  /* 0x000100002d2d7892 */ /* 0x000fe4000f8efcff */
[----:B------:R-:W-:Y:S01]  /*3a60*/  USEL UR66, UR64, 0x1, !UP0 ;  /* 0x0000000140427887 */ /* 0x000fe2000c000000 */
[----:B------:R-:W-:Y:S01]  /*3a70*/  UMOV UR52, 0x0 ;  /* 0x0000000000347882 */ /* 0x000fe20000000000 */
[----:B------:R-:W-:Y:S01]  /*3a80*/  UMOV UR53, 0x8400010 ;  /* 0x0840001000357882 */ /* 0x000fe20000000000 */
[----:B------:R-:W-:Y:S01]  /*3a90*/  UMOV UR50, 0x0 ;  /* 0x0000000000327882 */ /* 0x000fe20000000000 */
[----:B------:R-:W-:Y:S01]  /*3aa0*/  UMOV UR51, 0x8400010 ;  /* 0x0840001000337882 */ /* 0x000fe20000000000 */
[----:B------:R-:W-:Y:S01]  /*3ab0*/  UMOV UR48, 0x0 ;  /* 0x0000000000307882 */ /* 0x000fe20000000000 */
[----:B--2---:R-:W-:Y:S01]  /*3ac0*/  R2UR UR67, R0 ;  /* 0x00000000004372ca */ /* 0x004fe200000e0000 */
[----:B------:R-:W-:-:S14]  /*3ad0*/  UMOV UR49, 0x8400010 ;  /* 0x0840001000317882 */ /* 0x000fdc0000000000 */
.L_x_76:
[C---:B------:R-:W-:Y:S02]  /*3ae0*/  LEA R0, R8.reuse, UR41, 0x3 ;  /* 0x0000002908007c11 */ /* 0x040fe4000f8e18ff */
[----:B------:R-:W-:Y:S02]  /*3af0*/  SHF.L.U32 R5, R3, 0x1f, RZ ;  /* 0x0000001f03057819 */ /* 0x000fe400000006ff */
[----:B------:R-:W-:Y:S02]  /*3b00*/  LEA R4, R8, UR41, 0x4 ;  /* 0x0000002908047c11 */ /* 0x000fe4000f8e20ff */
[----:B------:R-:W1:Y:S02]  /*3b10*/  SYNCS.PHASECHK.TRANS64.TRYWAIT P0, [R0+URZ+0x90], R5 ;  /* 0x00009005000075a7 */ /* 0x000e6400080011ff */
[----:B-1-3--:R-:W-:Y:S05]  /*3b20*/  @!P0 BRA `(.L_x_69) ;  /* 0x0000006800bc8947 */ /* 0x00afea0003800000 */
.L_x_169:
[----:B-1----:R-:W1:Y:S01]  /*3b30*/  LDS.128 R4, [R4+0x120] ;  /* 0x0001200004047984 */ /* 0x002e620000000c00 */
[----:B------:R-:W-:Y:S02]  /*3b40*/  VIADD R0, R0, 0xa0 ;  /* 0x000000a000007836 */ /* 0x000fe40000000000 */
[----:B------:R-:W-:Y:S01]  /*3b50*/  VIADD R8, R8, 0x1 ;  /* 0x0000000108087836 */ /* 0x000fe20000000000 */
[----:B------:R-:W-:Y:S01]  /*3b60*/  @!PT LDS RZ, [RZ] ;  /* 0x00000000fffff984 */ /* 0x000fe20000000800 */
[----:B------:R-:W-:Y:S01]  /*3b70*/  @!PT LDS RZ, [RZ] ;  /* 0x00000000fffff984 */ /* 0x000fe20000000800 */
[----:B------:R-:W-:Y:S01]  /*3b80*/  @!PT LDS RZ, [RZ] ;  /* 0x00000000fffff984 */ /* 0x000fe20000000800 */
[----:B------:R-:W-:Y:S01]  /*3b90*/  @!PT LDS RZ, [RZ] ;  /* 0x00000000fffff984 */ /* 0x000fe20000000800 */
[----:B------:R2:W-:Y:S06]  /*3ba0*/  MEMBAR.ALL.CTA ;  /* 0x0000000000007992 */ /* 0x0005ec0000008000 */
[----:B--2---:R-:W2:Y:S01]  /*3bb0*/  FENCE.VIEW.ASYNC.S ;  /* 0x00000000000073c6 */ /* 0x004ea20000000000 */
[----:B------:R-:W-:-:S04]  /*3bc0*/  PRMT R0, RZ, 0x654, R0 ;  /* 0x00000654ff007816 */ /* 0x000fc80000000000 */
[----:B--2---:R2:W-:Y:S01]  /*3bd0*/  SYNCS.ARRIVE.TRANS64.RED.A1T0 RZ, [R0+URZ], RZ ;  /* 0x000000ff00ff79a7 */ /* 0x0045e200081004ff */
[----:B-1----:R-:W-:Y:S01]  /*3be0*/  LOP3.LUT P1, RZ, R6, 0x1, RZ, 0xc0, !PT ;  /* 0x0000000106ff7812 */ /* 0x002fe2000782c0ff */
[----:B--2---:R-:W-:-:S12]  /*3bf0*/  BRA.U UP3, `(.L_x_70) ;  /* 0x0000000503587547 */ /* 0x004fd8000b800000 */
[----:B------:R-:W1:Y:S01]  /*3c00*/  LDCU UR4, c[0x0][0x38c] ;  /* 0x00007180ff0477ac */ /* 0x000e620008000800 */
[----:B------:R-:W-:Y:S02]  /*3c10*/  PLOP3.LUT P2, PT, PT, PT, PT, 0x80, 0x8 ;  /* 0x000000000008781c */ /* 0x000fe40003f4f070 */
[----:B------:R-:W-:Y:S01]  /*3c20*/  SHF.L.U32 R5, R9, 0x1f, RZ ;  /* 0x0000001f09057819 */ /* 0x000fe200000006ff */
[----:B------:R-:W-:Y:S02]  /*3c30*/  ULEA UR46, UR47, UR41, 0x3 ;  /* 0x000000292f2e7291 */ /* 0x000fe4000f8e18ff */
[----:B------:R-:W-:Y:S02]  /*3c40*/  ULEA UR36, UR47, UR67, 0x7 ;  /* 0x000000432f247291 */ /* 0x000fe4000f8e38ff */
[----:B-1----:R-:W-:-:S06]  /*3c50*/  UISETP.GE.AND UP0, UPT, UR4, 0x1, UPT ;  /* 0x000000010400788c */ /* 0x002fcc000bf06270 */
[----:B------:R-:W-:-:S05]  /*3c60*/  PLOP3.LUT P0, PT, PT, PT, UP0, 0x80, 0x8 ;  /* 0x000000000008781c */ /* 0x000fca0003f0f008 */
[----:B------:R-:W-:-:S08]  /*3c70*/  @UP0 ULEA UR4, UR38, UR41, 0x3 ;  /* 0x0000002926040291 */ /* 0x000fd0000f8e18ff */
[----:B------:R-:W-:-:S04]  /*3c80*/  @P0 SHF.L.U32 R0, R2, 0x1f, RZ ;  /* 0x0000001f02000819 */ /* 0x000fc800000006ff */
[----:B------:R1:W2:Y:S01]  /*3c90*/  @P0 SYNCS.PHASECHK.TRANS64.TRYWAIT P2, [UR4], R0 ;  /* 0x00000000ff0005a7 */ /* 0x0002a20008041104 */
[----:B------:R-:W3:Y:S02]  /*3ca0*/  SYNCS.PHASECHK.TRANS64.TRYWAIT P0, [UR46+0xd0], R5 ;  /* 0x0000d005ff0075a7 */ /* 0x000ee4000800112e */
[----:B-123--:R-:W-:Y:S05]  /*3cb0*/  @!P0 BRA `(.L_x_71) ;  /* 0x00000068006c8947 */ /* 0x00efea0003800000 */
.L_x_171:
[----:B------:R-:W-:Y:S01]  /*3cc0*/  UMOV UR42, UR37 ;  /* 0x00000025002a7c82 */ /* 0x000fe20008000000 */
[----:B------:R-:W-:Y:S05]  /*3cd0*/  BRA.U !UP0, `(.L_x_72) ;  /* 0x0000000508107547 */ /* 0x000fea000b800000 */
[----:B------:R-:W-:Y:S02]  /*3ce0*/  UIADD3 UR42, UPT, UPT, UR66, UR37, URZ ;  /* 0x00000025422a7290 */ /* 0x000fe4000fffe0ff */
[----:B------:R-:W-:Y:S01]  /*3cf0*/  UPLOP3.LUT UP2, UPT, UPT, UPT, UPT, 0x40, 0x4 ;  /* 0x000000000004789c */ /* 0x000fe20003f4e870 */
[----:B------:R-:W-:Y:S01]  /*3d00*/  UMOV UR39, UR64 ;  /* 0x0000004000277c82 */ /* 0x000fe20008000000 */
[----:B------:R-:W-:-:S09]  /*3d10*/  UMOV UR5, UR38 ;  /* 0x0000002600057c82 */ /* 0x000fd20008000000 */
.L_x_75:
[----:B------:R-:W-:Y:S01]  /*3d20*/  ULEA UR7, UR5, UR41, 0x3 ;  /* 0x0000002905077291 */ /* 0x000fe2000f8e18ff */
[----:B--23--:R-:W-:Y:S11]  /*3d30*/  @P2 BRA `(.L_x_73) ;  /* 0x00000000000c2947 */ /* 0x00cff60003800000 */
[----:B-1----:R-:W-:Y:S04]  /*3d40*/  SHF.L.U32 R5, R2, 0x1f, RZ ;  /* 0x0000001f02057819 */ /* 0x002fe800000006ff */
[----:B------:R-:W1:Y:S02]  /*3d50*/  SYNCS.PHASECHK.TRANS64.TRYWAIT P0, [UR7], R5 ;  /* 0x00000005ff0075a7 */ /* 0x000e640008001107 */
[----:B-1----:R-:W-:Y:S05]  /*3d60*/  @!P0 BRA `(.L_x_74) ;  /* 0x0000006800588947 */ /* 0x002fea0003800000 */
.L_x_73:
[----:B------:R-:W-:Y:S01]  /*3d70*/  UISETP.NE.AND UP0, UPT, UR39, 0x1, UPT ;  /* 0x000000012700788c */ /* 0x000fe2000bf05270 */
[----:B------:R-:W-:Y:S01]  /*3d80*/  PLOP3.LUT P2, PT, PT, PT, PT, 0x80, 0x8 ;  /* 0x000000000008781c */ /* 0x000fe20003f4f070 */
[----:B------:R-:W-:Y:S02]  /*3d90*/  UIADD3 UR4, UPT, UPT, UR5, 0x1, URZ ;  /* 0x0000000105047890 */ /* 0x000fe4000fffe0ff */
[----:B------:R-:W-:Y:S02]  /*3da0*/  UIADD3 UR40, UPT, UPT, UR7, 0x20, URZ ;  /* 0x0000002007287890 */ /* 0x000fe4000fffe0ff */
[----:B------:R-:W-:Y:S01]  /*3db0*/  UISETP.NE.AND UP1, UPT, UR4, 0x4, UPT ;  /* 0x000000040400788c */ /* 0x000fe2000bf25270 */
[----:B------:R-:W-:Y:S01]  /*3dc0*/  PLOP3.LUT P0, PT, PT, PT, UP0, 0x80, 0x8 ;  /* 0x000000000008781c */ /* 0x000fe20003f0f008 */
[----:B------:R-:W-:Y:S02]  /*3dd0*/  UIADD3 UR37, UPT, UPT, UR37, 0x1, URZ ;  /* 0x0000000125257890 */ /* 0x000fe4000fffe0ff */
[----:B------:R-:W-:Y:S02]  /*3de0*/  USEL UR6, URZ, 0x1, UP1 ;  /* 0x00000001ff067887 */ /* 0x000fe40008800000 */
[----:B------:R-:W-:Y:S02]  /*3df0*/  USEL UR38, UR4, URZ, UP1 ;  /* 0x000000ff04267287 */ /* 0x000fe40008800000 */
[----:B------:R-:W-:Y:S02]  /*3e00*/  UIADD3 UR39, UPT, UPT, UR39, -0x1, URZ ;  /* 0xffffffff27277890 */ /* 0x000fe4000fffe0ff */
[----:B------:R-:W-:Y:S01]  /*3e10*/  @UP0 ULEA UR4, UR38, UR41, 0x3 ;  /* 0x0000002926040291 */ /* 0x000fe2000f8e18ff */
[----:B------:R-:W-:Y:S01]  /*3e20*/  LOP3.LUT R2, R2, UR6, RZ, 0x3c, !PT ;  /* 0x0000000602027c12 */ /* 0x000fe2000f8e3cff */
[----:B------:R-:W-:Y:S02]  /*3e30*/  ULEA UR6, UR5, UR45, 0xb ;  /* 0x0000002d05067291 */ /* 0x000fe4000f8e58ff */
[----:B------:R-:W-:Y:S01]  /*3e40*/  UISETP.NE.AND UP0, UPT, UR37, UR42, UPT ;  /* 0x0000002a2500728c */ /* 0x000fe2000bf05270 */
[----:B-1----:R-:W-:Y:S01]  /*3e50*/  @P0 SHF.L.U32 R0, R2, 0x1f, RZ ;  /* 0x0000001f02000819 */ /* 0x002fe200000006ff */
[----:B------:R-:W-:Y:S02]  /*3e60*/  UIADD3 UR34, UPT, UPT, UR6, 0x2, URZ ;  /* 0x0000000206227890 */ /* 0x000fe4000fffe0ff */
[----:B------:R-:W-:Y:S01]  /*3e70*/  UIADD3 UR30, UPT, UPT, UR6, 0x4, URZ ;  /* 0x00000004061e7890 */ /* 0x000fe2000fffe0ff */
[----:B------:R2:W3:Y:S01]  /*3e80*/  @P0 SYNCS.PHASECHK.TRANS64.TRYWAIT P2, [UR4], R0 ;  /* 0x00000000ff0005a7 */ /* 0x0004e20008041104 */
[----:B------:R-:W-:Y:S02]  /*3e90*/  ULEA UR4, UR5, UR44, 0xa ;  /* 0x0000002c05047291 */ /* 0x000fe4000f8e50ff */
[----:B------:R-:W-:Y:S02]  /*3ea0*/  UIADD3 UR26, UPT, UPT, UR6, 0x6, URZ ;  /* 0x00000006061a7890 */ /* 0x000fe4000fffe0ff */
        /* <DEDUP_REMOVED lines=10> */
[----:B------:R-:W-:Y:S01]  /*3f50*/  UIADD3 UR8, UPT, UPT, UR4, 0x206, URZ ;  /* 0x0000020604087890 */ /* 0x000fe2000fffe0ff */
[----:B------:R-:W-:Y:S01]  /*3f60*/  UMOV UR7, 0x40004040 ;  /* 0x4000404000077882 */ /* 0x000fe20000000000 */
[----:B------:R-:W-:Y:S01]  /*3f70*/  UMOV UR5, 0x40004040 ;  /* 0x4000404000057882 */ /* 0x000fe20000000000 */
[----:B------:R-:W-:Y:S01]  /*3f80*/  UMOV UR35, 0x40004040 ;  /* 0x4000404000237882 */ /* 0x000fe20000000000 */
[----:B------:R1:W-:Y:S01]  /*3f90*/  UTCHMMA.2CTA gdesc[UR4], gdesc[UR6], tmem[UR36], tmem[UR62], idesc[UR63], UP2 ;  /* 0x00ff3e06040075ea */ /* 0x0003e20009200024 */
[----:B------:R-:W-:Y:S01]  /*3fa0*/  UPLOP3.LUT UP2, UPT, UPT, UPT, UPT, 0x80, 0x8 ;  /* 0x000000000008789c */ /* 0x000fe20003f4f070 */
[----:B------:R-:W-:Y:S01]  /*3fb0*/  UMOV UR33, 0x40004040 ;  /* 0x4000404000217882 */ /* 0x000fe20000000000 */
[----:B------:R-:W-:Y:S01]  /*3fc0*/  UMOV UR31, 0x40004040 ;  /* 0x40004040001f7882 */ /* 0x000fe20000000000 */
[----:B------:R2:W-:Y:S01]  /*3fd0*/  UTCHMMA.2CTA gdesc[UR32], gdesc[UR34], tmem[UR36], tmem[UR60], idesc[UR61], UPT ;  /* 0x00ff3c22200075ea */ /* 0x0005e2000ba00024 */
        /* <DEDUP_REMOVED lines=14> */
[----:B------:R-:W-:Y:S01]  /*40c0*/  UMOV UR9, 0x40004040 ;  /* 0x4000404000097882 */ /* 0x000fe20000000000 */
[----:B------:R2:W-:Y:S01]  /*40d0*/  UTCHMMA.2CTA gdesc[UR12], gdesc[UR14], tmem[UR36], tmem[UR50], idesc[UR51], UPT ;  /* 0x00ff320e0c0075ea */ /* 0x0005e2000ba00024 */
[----:B------:R2:W-:Y:S01]  /*40e0*/  UTCHMMA.2CTA gdesc[UR8], gdesc[UR10], tmem[UR36], tmem[UR48], idesc[UR49], UPT ;  /* 0x00ff300a080075ea */ /* 0x0005e2000ba00024 */
[----:B------:R2:W-:Y:S01]  /*40f0*/  UTCBAR.2CTA.MULTICAST [UR40], URZ, UR43 ;  /* 0x000000ff280073e9 */ /* 0x0005e2000820082b */
[----:B-1----:R-:W-:Y:S01]  /*4100*/  UMOV UR5, UR38 ;  /* 0x0000002600057c82 */ /* 0x002fe20008000000 */
[----:B------:R-:W-:Y:S05]  /*4110*/  BRA.U UP0, `(.L_x_75) ;  /* 0xfffffffd00007547 */ /* 0x000fea000b83ffff */
.L_x_72:
[----:B------:R-:W-:Y:S01]  /*4120*/  UIADD3 UR4, UPT, UPT, UR46, 0xb0, URZ ;  /* 0x000000b02e047890 */ /* 0x000fe2000fffe0ff */
[----:B------:R-:W-:-:S08]  /*4130*/  UMOV UR37, UR42 ;  /* 0x0000002a00257c82 */ /* 0x000fd00008000000 */
[----:B------:R4:W-:Y:S01]  /*4140*/  UTCBAR.2CTA.MULTICAST [UR4], URZ, UR65 ;  /* 0x000000ff040073e9 */ /* 0x0009e20008200841 */
[----:B------:R-:W-:Y:S02]  /*4150*/  NOP ;  /* 0x0000000000007918 */ /* 0x000fe40000000000 */
.L_x_70:
[----:B----4-:R-:W-:Y:S01]  /*4160*/  UIADD3 UR4, UPT, UPT, UR47, 0x1, URZ ;  /* 0x000000012f047890 */ /* 0x010fe2000fffe0ff */
[----:B------:R-:W-:-:S03]  /*4170*/  ISETP.NE.AND P0, PT, R8, 0x2, PT ;  /* 0x000000020800780c */ /* 0x000fc60003f05270 */
[----:B------:R-:W-:Y:S01]  /*4180*/  UISETP.NE.AND UP0, UPT, UR4, 0x4, UPT ;  /* 0x000000040400788c */ /* 0x000fe2000bf05270 */
[----:B-12---:R-:W-:Y:S02]  /*4190*/  SEL R0, RZ, 0x1, P0 ;  /* 0x00000001ff007807 */ /* 0x006fe40000000000 */
[----:B------:R-:W-:Y:S01]  /*41a0*/  SEL R8, R8, RZ, P0 ;  /* 0x000000ff08087207 */ /* 0x000fe20000000000 */
[----:B------:R-:W-:Y:S01]  /*41b0*/  USEL UR5, URZ, 0x1, UP0 ;  /* 0x00000001ff057887 */ /* 0x000fe20008000000 */
[----:B------:R-:W-:Y:S01]  /*41c0*/  LOP3.LUT R3, R3, R0, RZ, 0x3c, !PT ;  /* 0x0000000003037212 */ /* 0x000fe200078e3cff */
[----:B------:R-:W-:-:S04]  /*41d0*/  USEL UR47, UR4, URZ, UP0 ;  /* 0x000000ff042f7287 */ /* 0x000fc80008000000 */
[----:B------:R-:W-:Y:S01]  /*41e0*/  LOP3.LUT R9, R9, UR5, RZ, 0x3c, !PT ;  /* 0x0000000509097c12 */ /* 0x000fe2000f8e3cff */
[----:B------:R-:W-:Y:S07]  /*41f0*/  @P1 BRA `(.L_x_76) ;  /* 0xfffffff800381947 */ /* 0x000fee000383ffff */
[----:B------:R-:W1:Y:S01]  /*4200*/  S2UR UR8, SR_CgaCtaId ;  /* 0x00000000000879c3 */ /* 0x000e620000008800 */
[----:B------:R-:W-:Y:S01]  /*4210*/  ELECT P0, URZ, PT ;  /* 0x0000000000ff782f */ /* 0x000fe20003800000 */
[----:B------:R-:W-:Y:S01]  /*4220*/  HFMA2 R0, -RZ, RZ, 0, 5.9604644775390625e-08 ;  /* 0x00000001ff007431 */ /* 0x000fe200000001ff */
[----:B------:R-:W-:-:S05]  /*4230*/  UMOV UR4, 0x40 ;  /* 0x0000004000047882 */ /* 0x000fca0000000000 */
[----:B------:R-:W-:Y:S01]  /*4240*/  UVIRTCOUNT.DEALLOC.SMPOOL 0x80 ;  /* 0x000000800000784c */ /* 0x000fe20000000000 */
[----:B------:R-:W-:Y:S02]  /*4250*/  UISETP.NE.AND UP1, UPT, UR68, URZ, UPT ;  /* 0x000000ff4400728c */ /* 0x000fe4000bf25270 */
[----:B-1----:R-:W-:-:S09]  /*4260*/  ULEA UR8, UR8, UR4, 0x18 ;  /* 0x0000000408087291 */ /* 0x002fd2000f8ec0ff */
[----:B------:R1:W-:Y:S01]  /*4270*/  @P0 STS.U8 [UR8+0x1c], R0 ;  /* 0x00001c00ff000988 */ /* 0x0003e20008000008 */
[----:B------:R-:W-:Y:S05]  /*4280*/  BRA.U UP1, `(.L_x_77) ;  /* 0x0000000101a07547 */ /* 0x000fea000b800000 */
[----:B------:R-:W-:Y:S01]  /*4290*/  UIADD3 UR7, UPT, UPT, UR41, 0xd0, URZ ;  /* 0x000000d029077890 */ /* 0x000fe2000fffe0ff */
[----:B------:R-:W-:-:S03]  /*42a0*/  SHF.L.U32 R3, R9, 0x1f, RZ ;  /* 0x0000001f09037819 */ /* 0x000fc600000006ff */
[----:B------:R-:W-:-:S09]  /*42b0*/  ULEA UR4, UR47, UR7, 0x3 ;  /* 0x000000072f047291 */ /* 0x000fd2000f8e18ff */
[----:B------:R-:W2:Y:S02]  /*42c0*/  SYNCS.PHASECHK.TRANS64.TRYWAIT P0, [UR4], R3 ;  /* 0x00000003ff0075a7 */ /* 0x000ea40008001104 */
[----:B--2---:R-:W-:Y:S05]  /*42d0*/  @!P0 BRA `(.L_x_78) ;  /* 0x0000006400148947 */ /* 0x004fea0003800000 */
.L_x_174:
        /* <DEDUP_REMOVED lines=9> */
.L_x_176:
        /* <DEDUP_REMOVED lines=9> */
.L_x_178:
[----:B------:R-:W-:-:S04]  /*4400*/  UIADD3 UR4, UPT, UPT, UR4, 0x1, URZ ;  /* 0x0000000104047890 */ /* 0x000fc8000fffe0ff */
[----:B------:R-:W-:-:S04]  /*4410*/  UISETP.NE.AND UP0, UPT, UR4, 0x4, UPT ;  /* 0x000000040400788c */ /* 0x000fc8000bf05270 */
[----:B------:R-:W-:Y:S02]  /*4420*/  USEL UR5, URZ, 0x1, UP0 ;  /* 0x00000001ff057887 */ /* 0x000fe40008000000 */
[----:B------:R-:W-:-:S04]  /*4430*/  USEL UR4, UR4, URZ, UP0 ;  /* 0x000000ff04047287 */ /* 0x000fc80008000000 */
[----:B------:R-:W-:Y:S01]  /*4440*/  ULEA UR4, UR4, UR7, 0x3 ;  /* 0x0000000704047291 */ /* 0x000fe2000f8e18ff */
[----:B-1----:R-:W-:-:S04]  /*4450*/  LOP3.LUT R3, R2, UR5, RZ, 0x3c, !PT ;  /* 0x0000000502037c12 */ /* 0x002fc8000f8e3cff */
[----:B------:R-:W-:Y:S01]  /*4460*/  SHF.L.U32 R3, R3, 0x1f, RZ ;  /* 0x0000001f03037819 */ /* 0x000fe200000006ff */
[----:B------:R-:W-:-:S04]  /*4470*/  IMAD.U32 R0, RZ, RZ, UR4 ;  /* 0x00000004ff007e24 */ /* 0x000fc8000f8e00ff */
[----:B------:R1:W2:Y:S03]  /*4480*/  SYNCS.PHASECHK.TRANS64.TRYWAIT P0, [R0+URZ], R3 ;  /* 0x00000003000075a7 */ /* 0x0002a600080011ff */
[----:B--2---:R-:W-:Y:S05]  /*4490*/  @!P0 NANOSLEEP.SYNCS 0x989680 ;  /* 0x009896800000895d */ /* 0x004fea0003900000 */
[----:B------:R-:W2:Y:S02]  /*44a0*/  @!P0 SYNCS.PHASECHK.TRANS64 P0, [R0+URZ], R3 ;  /* 0x00000003000085a7 */ /* 0x000ea400080010ff */
[----:B--2---:R-:W-:Y:S05]  /*44b0*/  @P0 BRA `(.L_x_81) ;  /* 0x0000000000200947 */ /* 0x004fea0003800000 */
.L_x_82:
[----:B--2---:R2:W4:Y:S02]  /*44c0*/  SYNCS.PHASECHK.TRANS64.TRYWAIT P0, [R0+URZ], R3 ;  /* 0x00000003000075a7 */ /* 0x00452400080011ff */
[----:B----4-:R-:W-:Y:S05]  /*44d0*/  @!P0 NANOSLEEP.SYNCS 0x989680 ;  /* 0x009896800000895d */ /* 0x010fea0003900000 */
[----:B------:R-:W4:Y:S02]  /*44e0*/  @!P0 SYNCS.PHASECHK.TRANS64 P0, [R0+URZ], R3 ;  /* 0x00000003000085a7 */ /* 0x000f2400080010ff */
[----:B----4-:R-:W-:Y:S05]  /*44f0*/  @!P0 BRA `(.L_x_82) ;  /* 0xfffffffc00f08947 */ /* 0x010fea000383ffff */
[----:B------:R-:W-:Y:S05]  /*4500*/  BRA `(.L_x_81) ;  /* 0x00000000000c7947 */ /* 0x000fea0003800000 */
.L_x_77:
[----:B------:R-:W-:-:S04]  /*4510*/  UIADD3 UR4, UPT, UPT, UR41, 0x110, URZ ;  /* 0x0000011029047890 */ /* 0x000fc8000fffe0ff */
[----:B------:R-:W-:-:S09]  /*4520*/  UPRMT UR4, UR69, 0x654, UR4 ;  /* 0x0000065445047896 */ /* 0x000fd20008000004 */
[----:B------:R-:W-:Y:S03]  /*4530*/  SYNCS.ARRIVE.TRANS64.RED.A1T0 RZ, [UR4], RZ ;  /* 0x000000ffffff79a7 */ /* 0x000fe60008100404 */
.L_x_81:
[----:B-12---:R-:W-:Y:S01]  /*4540*/  SHF.L.U32 R3, RZ, 0x1f, RZ ;  /* 0x0000001fff037819 */ /* 0x006fe200000006ff */
[----:B------:R-:W-:Y:S01]  /*4550*/  UIADD3 UR4, UPT, UPT, UR41, 0x110, URZ ;  /* 0x0000011029047890 */ /* 0x000fe2000fffe0ff */
[----:B------:R-:W-:Y:S02]  /*4560*/  PLOP3.LUT P0, PT, PT, PT, UP1, 0x80, 0x8 ;  /* 0x000000000008781c */ /* 0x000fe40003f0f018 */
[----:B------:R-:W1:Y:S02]  /*4570*/  SYNCS.PHASECHK.TRANS64.TRYWAIT P1, [UR41+0x110], R3 ;  /* 0x00011003ff0075a7 */ /* 0x000e640008021129 */
[----:B-1----:R-:W-:Y:S09]  /*4580*/  @!P1 BRA `(.L_x_83) ;  /* 0x0000006000b09947 */ /* 0x002ff20003800000 */
.L_x_180:
[----:B------:R-:W-:Y:S01]  /*4590*/  @!UP1 UPRMT UR4, UR69, 0x654, UR4 ;  /* 0x0000065445049896 */ /* 0x000fe20008000004 */
[----:B------:R-:W-:Y:S01]  /*45a0*/  UMOV UR5, 0xffff ;  /* 0x0000ffff00057882 */ /* 0x000fe20000000000 */
[----:B------:R-:W-:-:S07]  /*45b0*/  UMOV UR6, 0x1 ;  /* 0x0000000100067882 */ /* 0x000fce0000000000 */
[----:B------:R-:W-:Y:S01]  /*45c0*/  @!P0 SYNCS.ARRIVE.TRANS64.RED.A1T0 RZ, [UR4], RZ ;  /* 0x000000ffffff89a7 */ /* 0x000fe20008100404 */
[----:B------:R-:W-:Y:S01]  /*45d0*/  NOP ;  /* 0x0000000000007918 */ /* 0x000fe20000000000 */
[----:B-1----:R-:W1:Y:S01]  /*45e0*/  LDS R0, [UR8+0x14] ;  /* 0x00001408ff007984 */ /* 0x002e620008000800 */
[----:B------:R-:W-:-:S04]  /*45f0*/  ULOP3.LUT UR4, UR67, 0xffff, URZ, 0xc0, !UPT ;  /* 0x0000ffff43047892 */ /* 0x000fc8000f8ec0ff */
[----:B------:R-:W-:-:S04]  /*4600*/  USHF.R.U32.HI UR4, URZ, 0x5, UR4 ;  /* 0x00000005ff047899 */ /* 0x000fc80008011604 */
[----:B------:R-:W-:Y:S02]  /*4610*/  USHF.L.U32 UR5, UR5, UR4, URZ ;  /* 0x0000000405057299 */ /* 0x000fe400080006ff */
[----:B------:R-:W-:-:S04]  /*4620*/  USHF.L.U32 UR4, UR6, UR4, URZ ;  /* 0x0000000406047299 */ /* 0x000fc800080006ff */
[----:B-1----:R-:W-:-:S04]  /*4630*/  LOP3.LUT R0, R0, UR5, RZ, 0xc0, !PT ;  /* 0x0000000500007c12 */ /* 0x002fc8000f8ec0ff */
[----:B------:R-:W-:-:S13]  /*4640*/  ISETP.NE.AND P0, PT, R0, UR5, PT ;  /* 0x0000000500007c0c */ /* 0x000fda000bf05270 */
[----:B------:R-:W-:Y:S05]  /*4650*/  @P0 BRA `(.L_x_84) ;  /* 0x0000000000580947 */ /* 0x000fea0003800000 */
[----:B------:R-:W1:Y:S02]  /*4660*/  LDS R0, [UR8+0x18] ;  /* 0x00001808ff007984 */ /* 0x000e640008000800 */
[----:B-1----:R-:W-:-:S04]  /*4670*/  LOP3.LUT R0, R0, UR4, RZ, 0xc0, !PT ;  /* 0x0000000400007c12 */ /* 0x002fc8000f8ec0ff */
[----:B------:R-:W-:-:S13]  /*4680*/  ISETP.NE.AND P0, PT, R0, UR4, PT ;  /* 0x0000000400007c0c */ /* 0x000fda000bf05270 */
[----:B------:R-:W-:Y:S05]  /*4690*/  @P0 BRA `(.L_x_85) ;  /* 0x00000000003c0947 */ /* 0x000fea0003800000 */
[----:B------:R-:W1:Y:S01]  /*46a0*/  S2R R2, SR_LANEID ;  /* 0x0000000000027919 */ /* 0x000e620000000000 */
[----:B------:R-:W-:Y:S01]  /*46b0*/  ULOP3.LUT UR5, URZ, UR5, URZ, 0x33, !UPT ;  /* 0x00000005ff057292 */ /* 0x000fe2000f8e33ff */
[----:B------:R-:W-:Y:S01]  /*46c0*/  LOP3.LUT R4, RZ, UR4, RZ, 0x33, !PT ;  /* 0x00000004ff047c12 */ /* 0x000fe2000f8e33ff */
[----:B------:R-:W-:Y:S02]  /*46d0*/  VOTEU.ANY UR4, UPT, PT ;  /* 0x0000000000047886 */ /* 0x000fe400038e0100 */
[----:B------:R-:W-:Y:S01]  /*46e0*/  UFLO.U32 UR4, UR4 ;  /* 0x00000004000472bd */ /* 0x000fe200080e0000 */
[----:B------:R-:W2:Y:S01]  /*46f0*/  REDUX UR6, R4 ;  /* 0x00000000040673c4 */ /* 0x000ea20000000000 */
[----:B------:R-:W-:-:S06]  /*4700*/  IMAD.U32 R0, RZ, RZ, UR5 ;  /* 0x00000005ff007e24 */ /* 0x000fcc000f8e00ff */
[----:B------:R4:W-:Y:S01]  /*4710*/  UTCATOMSWS.AND URZ, UR5 ;  /* 0x0000000500ff79e3 */ /* 0x0009e20008000000 */
[----:B------:R-:W3:Y:S01]  /*4720*/  REDUX UR7, R0 ;  /* 0x00000000000773c4 */ /* 0x000ee20000000000 */
[----:B-1----:R-:W-:Y:S01]  /*4730*/  ISETP.EQ.U32.AND P0, PT, R2, UR4, PT ;  /* 0x0000000402007c0c */ /* 0x002fe2000bf02070 */
[----:B--2---:R-:W-:Y:S01]  /*4740*/  IMAD.U32 R2, RZ, RZ, UR6 ;  /* 0x00000006ff027e24 */ /* 0x004fe2000f8e00ff */
[----:B---3--:R-:W-:-:S11]  /*4750*/  MOV R3, UR7 ;  /* 0x0000000700037c02 */ /* 0x008fd60008000f00 */
[----:B------:R4:W-:Y:S04]  /*4760*/  @P0 ATOMS.AND RZ, [UR8+0x14], R3 ;  /* 0x00001403ffff098c */ /* 0x0009e8000a800008 */
[----:B------:R4:W-:Y:S01]  /*4770*/  @P0 ATOMS.AND RZ, [UR8+0x18], R2 ;  /* 0x00001802ffff098c */ /* 0x0009e2000a800008 */
[----:B------:R-:W-:Y:S05]  /*4780*/  BRA `(.L_x_86) ;  /* 0x0000000000147947 */ /* 0x000fea0003800000 */
.L_x_85:
[----:B------:R-:W-:Y:S02]  /*4790*/  MOV R2, 0x47b0 ;  /* 0x000047b000027802 */ /* 0x000fe40000000f00 */
[----:B---3-5:R-:W-:Y:S05]  /*47a0*/  CALL.REL.NOINC `($__internal_0_$__cuda_sm10x_tcgen05_guardrail_trap_col_being_dealloced_not_returned_by_alloc) ;  /* 0x0000006400907944 */ /* 0x028fea0003c00000 */
[----:B------:R-:W-:Y:S05]  /*47b0*/  BRA `(.L_x_86) ;  /* 0x0000000000087947 */ /* 0x000fea0003800000 */
.L_x_84:
[----:B------:R-:W-:Y:S02]  /*47c0*/  MOV R2, 0x47e0 ;  /* 0x000047e000027802 */ /* 0x000fe40000000f00 */
[----:B---3-5:R-:W-:Y:S05]  /*47d0*/  CALL.REL.NOINC `($__internal_2_$__cuda_sm10x_tcgen05_guardrail_trap_unallocated_columns_being_dealloced) ;  /* 0x00000064009c7944 */ /* 0x028fea0003c00000 */
.L_x_86:
[----:B------:R-:W-:Y:S01]  /*47e0*/  NOP ;  /* 0x0000000000007918 */ /* 0x000fe20000000000 */
[----:B----4-:R-:W-:Y:S05]  /*47f0*/  EXIT ;  /* 0x000000000000794d */ /* 0x010fea0003800000 */
.L_x_57:
[----:B------:R-:W-:-:S09]  /*4800*/  UISETP.NE.OR UP0, UPT, UR22, 0x3, !UP4 ;  /* 0x000000031600788c */ /* 0x000fd2000e705670 */
[----:B------:R-:W-:Y:S05]  /*4810*/  BRA.U UP0, `(.L_x_87) ;  /* 0x0000001100b87547 */ /* 0x000fea000b800000 */
[----:B------:R-:W2:Y:S01]  /*4820*/  LDCU UR31, c[0x0][0x370] ;  /* 0x00006e00ff1f77ac */ /* 0x000ea20008000800 */
[----:B------:R-:W3:Y:S01]  /*4830*/  LDC.64 R16, c[0x0][0x348] ;  /* 0x0000d200ff107b82 */ /* 0x000ee20000000a00 */
[----:B------:R-:W-:Y:S02]  /*4840*/  HFMA2 R13, -RZ, RZ, 0, 0 ;  /* 0x00000000ff0d7431 */ /* 0x000fe400000001ff */
[----:B------:R-:W-:Y:S01]  /*4850*/  IMAD.MOV.U32 R15, RZ, RZ, 0x1 ;  /* 0x00000001ff0f7424 */ /* 0x000fe200078e00ff */
[----:B------:R-:W2:Y:S01]  /*4860*/  LDCU.128 UR48, c[0x0][0xb10] ;  /* 0x00016200ff3077ac */ /* 0x000ea20008000c00 */
[----:B------:R-:W-:Y:S01]  /*4870*/  IMAD.MOV.U32 R14, RZ, RZ, RZ ;  /* 0x000000ffff0e7224 */ /* 0x000fe200078e00ff */
[----:B------:R-:W-:Y:S01]  /*4880*/  MOV R7, 0x2000 ;  /* 0x0000200000077802 */ /* 0x000fe20000000f00 */
[----:B------:R-:W4:Y:S01]  /*4890*/  LDCU UR30, c[0x0][0x374] ;  /* 0x00006e80ff1e77ac */ /* 0x000f220008000800 */
[----:B------:R-:W1:Y:S01]  /*48a0*/  LDC.64 R2, c[0x0][0x888] ;  /* 0x00022200ff027b82 */ /* 0x000e620000000a00 */
[----:B------:R-:W4:Y:S01]  /*48b0*/  LDCU UR15, c[0x0][0xb0c] ;  /* 0x00016180ff0f77ac */ /* 0x000f220008000800 */
[----:B------:R-:W3:Y:S06]  /*48c0*/  LDCU UR46, c[0x0][0xb20] ;  /* 0x00016400ff2e77ac */ /* 0x000eec0008000800 */
[----:B------:R-:W1:Y:S01]  /*48d0*/  LDC.64 R4, c[0x0][0x890] ;  /* 0x00022400ff047b82 */ /* 0x000e620000000a00 */
[----:B------:R-:W3:Y:S01]  /*48e0*/  LDCU UR4, c[0x0][0xb30] ;  /* 0x00016600ff0477ac */ /* 0x000ee20008000800 */
[----:B------:R-:W-:Y:S01]  /*48f0*/  UMOV UR21, 0x400 ;  /* 0x0000040000157882 */ /* 0x000fe20000000000 */
[----:B--2---:R-:W-:-:S02]  /*4900*/  UIMAD.WIDE.U32 UR6, UR31, UR48, URZ ;  /* 0x000000301f0672a5 */ /* 0x004fc4000f8e00ff */
[----:B----4-:R-:W-:Y:S02]  /*4910*/  UIMAD.WIDE.U32 UR8, UR30, UR51, URZ ;  /* 0x000000331e0872a5 */ /* 0x010fe4000f8e00ff */
[----:B------:R-:W-:Y:S02]  /*4920*/  ULEA UR21, UR47, UR21, 0x18 ;  /* 0x000000152f157291 */ /* 0x000fe4000f8ec0ff */
[----:B------:R-:W-:Y:S02]  /*4930*/  UPLOP3.LUT UP2, UPT, UPT, UPT, UPT, 0x40, 0x4 ;  /* 0x000000000004789c */ /* 0x000fe40003f4e870 */
[----:B------:R-:W-:Y:S01]  /*4940*/  UIADD3 UR37, UPT, UPT, UR21, 0x58, URZ ;  /* 0x0000005815257890 */ /* 0x000fe2000fffe0ff */
[----:B------:R-:W-:Y:S01]  /*4950*/  UMOV UR6, UR7 ;  /* 0x0000000700067c82 */ /* 0x000fe20008000000 */
[----:B------:R-:W-:Y:S01]  /*4960*/  UMOV UR38, UR9 ;  /* 0x0000000900267c82 */ /* 0x000fe20008000000 */
[----:B------:R-:W-:Y:S02]  /*4970*/  UISETP.GE.AND UP0, UPT, UR45, 0x1, UPT ;  /* 0x000000012d00788c */ /* 0x000fe4000bf06270 */
[----:B------:R-:W-:Y:S01]  /*4980*/  UISETP.NE.AND UP4, UPT, UR45, 0x1, UPT ;  /* 0x000000012d00788c */ /* 0x000fe2000bf85270 */
[----:B------:R-:W2:Y:S01]  /*4990*/  LDCU.64 UR22, c[0x0][0xb28] ;  /* 0x00016500ff1677ac */ /* 0x000ea20008000a00 */
[----:B------:R-:W-:-:S02]  /*49a0*/  UISETP.NE.AND UP6, UPT, UR15, 0x1, UPT ;  /* 0x000000010f00788c */ /* 0x000fc4000bfc5270 */
[----:B------:R-:W-:Y:S02]  /*49b0*/  UISETP.NE.AND UP5, UPT, UR50, 0x1, UPT ;  /* 0x000000013200788c */ /* 0x000fe4000bfa5270 */
[----:B------:R-:W-:Y:S02]  /*49c0*/  UIADD3 UR41, UPT, UPT, UR21, 0x40, URZ ;  /* 0x0000004015297890 */ /* 0x000fe4000fffe0ff */
[----:B------:R-:W-:Y:S02]  /*49d0*/  UIADD3 UR33, UPT, UPT, UR21, 0x48, URZ ;  /* 0x0000004815217890 */ /* 0x000fe4000fffe0ff */
[----:B------:R-:W-:Y:S02]  /*49e0*/  UIADD3 UR25, UPT, UPT, UR21, 0x50, URZ ;  /* 0x0000005015197890 */ /* 0x000fe4000fffe0ff */
[----:B------:R-:W-:Y:S02]  /*49f0*/  UPRMT UR37, UR47, 0x654, UR37 ;  /* 0x000006542f257896 */ /* 0x000fe40008000025 */
[----:B------:R-:W-:-:S02]  /*4a00*/  USHF.R.U32.HI UR39, URZ, UR49, UR6 ;  /* 0x00000031ff277299 */ /* 0x000fc40008011606 */
[----:B---3--:R-:W-:Y:S02]  /*4a10*/  USHF.R.U32.HI UR38, URZ, UR46, UR38 ;  /* 0x0000002eff267299 */ /* 0x008fe40008011626 */
[----:B------:R-:W-:-:S11]  /*4a20*/  UISETP.NE.AND UP3, UPT, UR4, 0x1, UPT ;  /* 0x000000010400788c */ /* 0x000fd6000bf65270 */
.L_x_98:
[C---:B------:R-:W-:Y:S02]  /*4a30*/  LEA R12, R14.reuse, UR21, 0x3 ;  /* 0x000000150e0c7c11 */ /* 0x040fe4000f8e18ff */
[----:B------:R-:W-:Y:S02]  /*4a40*/  SHF.L.U32 R9, R13, 0x1f, RZ ;  /* 0x0000001f0d097819 */ /* 0x000fe400000006ff */
[----:B------:R-:W-:Y:S02]  /*4a50*/  LEA R10, R14, UR21, 0x4 ;  /* 0x000000150e0a7c11 */ /* 0x000fe4000f8e20ff */
[----:B---3--:R-:W3:Y:S02]  /*4a60*/  SYNCS.PHASECHK.TRANS64.TRYWAIT P0, [R12+URZ+0x90], R9 ;  /* 0x000090090c0075a7 */ /* 0x008ee400080011ff */
[----:B---3--:R-:W-:Y:S05]  /*4a70*/  @!P0 BRA `(.L_x_88) ;  /* 0x0000005c008c8947 */ /* 0x008fea0003800000 */
.L_x_181:
[----:B---3--:R-:W3:Y:S01]  /*4a80*/  LDS.128 R8, [R10+0x120] ;  /* 0x000120000a087984 */ /* 0x008ee20000000c00 */
[----:B------:R-:W-:Y:S01]  /*4a90*/  UISETP.GE.AND UP0, UPT, UR45, 0x1, UPT ;  /* 0x000000012d00788c */ /* 0x000fe2000bf06270 */
[----:B------:R-:W-:Y:S01]  /*4aa0*/  @!PT LDS RZ, [RZ] ;  /* 0x00000000fffff984 */ /* 0x000fe20000000800 */
[----:B------:R-:W-:Y:S01]  /*4ab0*/  @!PT LDS RZ, [RZ] ;  /* 0x00000000fffff984 */ /* 0x000fe20000000800 */
[----:B------:R-:W-:Y:S01]  /*4ac0*/  @!PT LDS RZ, [RZ] ;  /* 0x00000000fffff984 */ /* 0x000fe20000000800 */
[----:B------:R-:W-:Y:S01]  /*4ad0*/  @!PT LDS RZ, [RZ] ;  /* 0x00000000fffff984 */ /* 0x000fe20000000800 */
[----:B------:R4:W-:Y:S06]  /*4ae0*/  MEMBAR.ALL.CTA ;  /* 0x0000000000007992 */ /* 0x0009ec0000008000 */
[----:B----4-:R-:W4:Y:S01]  /*4af0*/  FENCE.VIEW.ASYNC.S ;  /* 0x00000000000073c6 */ /* 0x010f220000000000 */
[----:B---3--:R-:W-:Y:S11]  /*4b00*/  LOP3.LUT P0, RZ, R10, 0x1, RZ, 0xc0, !PT ;  /* 0x000000010aff7812 */ /* 0x008ff6000780c0ff */
[----:B------:R-:W-:Y:S02]  /*4b10*/  @!UPT UIADD3 URZ, UPT, UPT, URZ, URZ, URZ ;  /* 0x000000fffffff290 */ /* 0x000fe4000fffe0ff */
[----:B----4-:R-:W-:Y:S01]  /*4b20*/  VOTEU.ANY UP1, P0 ;  /* 0x0000000000ff7886 */ /* 0x010fe20000020100 */
[----:B------:R-:W-:Y:S11]  /*4b30*/  PLOP3.LUT P0, PT, PT, PT, UP1, 0x80, 0x8 ;  /* 0x000000000008781c */ /* 0x000ff60003f0f018 */
[----:B------:R-:W-:Y:S02]  /*4b40*/  @!UPT UIADD3 URZ, UPT, UPT, URZ, URZ, URZ ;  /* 0x000000fffffff290 */ /* 0x000fe4000fffe0ff */
[----:B------:R-:W-:Y:S02]  /*4b50*/  @P0 SHF.R.U32.HI R0, RZ, 0x10, R9 ;  /* 0x00000010ff000819 */ /* 0x000fe40000011609 */
[----:B------:R-:W-:Y:S02]  /*4b60*/  @P0 MOV R6, R8 ;  /* 0x0000000800060202 */ /* 0x000fe40000000f00 */
[----:B------:R-:W-:Y:S01]  /*4b70*/  @P0 R2UR UR4, R0 ;  /* 0x00000000000402ca */ /* 0x000fe200000e0000 */
[----:B------:R-:W-:Y:S01]  /*4b80*/  VIADD R0, R12, 0xa0 ;  /* 0x000000a00c007836 */ /* 0x000fe20000000000 */
[----:B------:R-:W-:Y:S02]  /*4b90*/  @P0 LOP3.LUT R8, R9, 0xffff, RZ, 0xc0, !PT ;  /* 0x0000ffff09080812 */ /* 0x000fe400078ec0ff */
[----:B------:R-:W-:Y:S02]  /*4ba0*/  @P0 R2UR UR6, R6 ;  /* 0x00000000060602ca */ /* 0x000fe400000e0000 */
[----:B------:R-:W-:Y:S02]  /*4bb0*/  PRMT R0, RZ, 0x654, R0 ;  /* 0x00000654ff007816 */ /* 0x000fe40000000000 */
[----:B------:R-:W-:Y:S02]  /*4bc0*/  @P0 R2UR UR5, R8 ;  /* 0x00000000080502ca */ /* 0x000fe400000e0000 */
[----:B------:R3:W-:Y:S03]  /*4bd0*/  SYNCS.ARRIVE.TRANS64.RED.A1T0 RZ, [R0+URZ], RZ ;  /* 0x000000ff00ff79a7 */ /* 0x0007e600081004ff */
[----:B------:R-:W-:Y:S04]  /*4be0*/  @UP1 UMOV UR29, UR4 ;  /* 0x00000004001d1c82 */ /* 0x000fe80008000000 */
[----:B------:R-:W-:Y:S04]  /*4bf0*/  @UP1 UMOV UR14, UR6 ;  /* 0x00000006000e1c82 */ /* 0x000fe80008000000 */
[----:B------:R-:W-:Y:S01]  /*4c00*/  @UP1 UMOV UR13, UR5 ;  /* 0x00000005000d1c82 */ /* 0x000fe20008000000 */
[----:B------:R-:W-:Y:S05]  /*4c10*/  BRA.U !UP0, `(.L_x_89) ;  /* 0x0000000108a47547 */ /* 0x000fea000b800000 */
[----:B------:R-:W-:Y:S02]  /*4c20*/  UIMAD.WIDE.U32 UR16, UR13, UR51, URZ ;  /* 0x000000330d1072a5 */ /* 0x000fe4000f8e00ff */
[----:B------:R-:W-:Y:S02]  /*4c30*/  UIMAD.WIDE.U32 UR18, UR14, UR48, URZ ;  /* 0x000000300e1272a5 */ /* 0x000fe4000f8e00ff */
[----:B------:R-:W-:Y:S02]  /*4c40*/  USEL UR4, UR30, UR38, !UP5 ;  /* 0x000000261e047287 */ /* 0x000fe4000e800000 */
[----:B------:R-:W-:Y:S02]  /*4c50*/  USEL UR7, UR31, UR39, !UP6 ;  /* 0x000000271f077287 */ /* 0x000fe4000f000000 */
[----:B--2---:R-:W-:Y:S02]  /*4c60*/  UIMAD.WIDE.U32 UR8, UR4, UR22, URZ ;  /* 0x00000016040872a5 */ /* 0x004fe4000f8e00ff */
[----:B------:R-:W-:Y:S01]  /*4c70*/  UIMAD.WIDE.U32 UR10, UR7, UR22, URZ ;  /* 0x00000016070a72a5 */ /* 0x000fe2000f8e00ff */
[----:B------:R-:W-:Y:S02]  /*4c80*/  UMOV UR5, UR17 ;  /* 0x0000001100057c82 */ /* 0x000fe40008000000 */
[----:B------:R-:W-:Y:S03]  /*4c90*/  USHF.R.U32.HI UR6, URZ, UR46, UR5 ;  /* 0x0000002eff067299 */ /* 0x000fe60008011605 */
[----:B------:R-:W-:Y:S01]  /*4ca0*/  UMOV UR5, UR19 ;  /* 0x0000001300057c82 */ /* 0x000fe20008000000 */
[----:B------:R-:W-:Y:S02]  /*4cb0*/  USEL UR6, UR13, UR6, !UP5 ;  /* 0x000000060d067287 */ /* 0x000fe4000e800000 */
[----:B------:R-:W-:Y:S03]  /*4cc0*/  USHF.R.U32.HI UR12, URZ, UR49, UR5 ;  /* 0x00000031ff0c7299 */ /* 0x000fe60008011605 */
[----:B------:R-:W-:Y:S02]  /*4cd0*/  UMOV UR5, UR9 ;  /* 0x0000000900057c82 */ /* 0x000fe40008000000 */
[----:B------:R-:W-:Y:S03]  /*4ce0*/  @UP4 USHF.R.U32.HI UR4, URZ, UR23, UR5 ;  /* 0x00000017ff044299 */ /* 0x000fe60008011605 */
[----:B------:R-:W-:Y:S01]  /*4cf0*/  UMOV UR5, UR11 ;  /* 0x0000000b00057c82 */ /* 0x000fe20008000000 */
[----:B------:R-:W-:Y:S02]  /*4d00*/  UIMAD UR4, UR45, UR4, URZ ;  /* 0x000000042d0472a4 */ /* 0x000fe4000f8e02ff */
[----:B------:R-:W-:Y:S02]  /*4d10*/  @UP4 USHF.R.U32.HI UR7, URZ, UR23, UR5 ;  /* 0x00000017ff074299 */ /* 0x000fe40008011605 */
[----:B------:R-:W-:Y:S02]  /*4d20*/  UIMAD.WIDE.U32 UR10, UR6, UR22, URZ ;  /* 0x00000016060a72a5 */ /* 0x000fe4000f8e00ff */
[----:B------:R-:W-:Y:S02]  /*4d30*/  USEL UR5, UR14, UR12, !UP6 ;  /* 0x0000000c0e057287 */ /* 0x000fe4000f000000 */
[----:B------:R-:W-:Y:S02]  /*4d40*/  UIMAD UR8, UR45, UR7, URZ ;  /* 0x000000072d0872a4 */ /* 0x000fe4000f8e02ff */
[----:B------:R-:W-:Y:S03]  /*4d50*/  UISETP.GE.AND UP0, UPT, UR6, UR4, UPT ;  /* 0x000000040600728c */ /* 0x000fe6000bf06270 */
[----:B------:R-:W-:Y:S01]  /*4d60*/  UMOV UR4, UR11 ;  /* 0x0000000b00047c82 */ /* 0x000fe20008000000 */
[----:B------:R-:W-:Y:S02]  /*4d70*/  UISETP.GE.OR UP0, UPT, UR5, UR8, UP0 ;  /* 0x000000080500728c */ /* 0x000fe40008706670 */
[----:B------:R-:W-:Y:S02]  /*4d80*/  USHF.R.U32.HI UR4, URZ, UR23, UR4 ;  /* 0x00000017ff047299 */ /* 0x000fe40008011604 */
[----:B------:R-:W-:Y:S02]  /*4d90*/  UIMAD.WIDE.U32 UR8, UR5, UR22, URZ ;  /* 0x00000016050872a5 */ /* 0x000fe4000f8e00ff */
[----:B------:R-:W-:Y:S04]  /*4da0*/  USEL UR10, UR6, UR4, !UP4 ;  /* 0x00000004060a7287 */ /* 0x000fe8000e000000 */
[----:B------:R-:W-:Y:S01]  /*4db0*/  UIADD3 UR11, UPT, UPT, -UR10, URZ, URZ ;  /* 0x000000ff0a0b7290 */ /* 0x000fe2000fffe1ff */
[----:B------:R-:W-:Y:S02]  /*4dc0*/  @!UP0 UMOV UR4, UR9 ;  /* 0x0000000900048c82 */ /* 0x000fe40008000000 */
[----:B------:R-:W-:Y:S02]  /*4dd0*/  @!UP0 USHF.R.U32.HI UR4, URZ, UR23, UR4 ;  /* 0x00000017ff048299 */ /* 0x000fe40008011604 */
[----:B------:R-:W-:Y:S02]  /*4de0*/  UIMAD UR8, UR45, UR11, UR6 ;  /* 0x0000000b2d0872a4 */ /* 0x000fe4000f8e0206 */
[----:B------:R-:W-:Y:S04]  /*4df0*/  @!UP0 USEL UR4, UR5, UR4, !UP4 ;  /* 0x0000000405048287 */ /* 0x000fe8000e000000 */
[----:B------:R-:W-:Y:S02]  /*4e00*/  @!UP0 UIMAD UR7, UR7, UR8, UR4 ;  /* 0x00000008070782a4 */ /* 0x000fe4000f8e0204 */
[----:B------:R-:W-:Y:S02]  /*4e10*/  @!UP0 UIADD3 UR9, UPT, UPT, UR10, -UR4, URZ ;  /* 0x800000040a098290 */ /* 0x000fe4000fffe0ff */
[----:B------:R-:W-:Y:S02]  /*4e20*/  UIADD3 UR8, UPT, UPT, -UR6, URZ, URZ ;  /* 0x000000ff06087290 */ /* 0x000fe4000fffe1ff */
[----:B------:R-:W-:Y:S02]  /*4e30*/  UIADD3 UR4, UPT, UPT, -UR5, URZ, URZ ;  /* 0x000000ff05047290 */ /* 0x000fe4000fffe1ff */
[----:B------:R-:W-:Y:S03]  /*4e40*/  @!UP0 UIMAD UR6, UR9, UR45, UR5 ;  /* 0x0000002d090682a4 */ /* 0x000fe6000f8e0205 */
[----:B------:R-:W-:Y:S01]  /*4e50*/  @!UP0 UMOV UR5, UR7 ;  /* 0x0000000700058c82 */ /* 0x000fe20008000000 */
[----:B------:R-:W-:Y:S02]  /*4e60*/  UIMAD UR7, UR15, UR4, UR14 ;  /* 0x000000040f0772a4 */ /* 0x000fe4000f8e020e */
[----:B------:R-:W-:Y:S02]  /*4e70*/  UIMAD UR4, UR50, UR8, UR13 ;  /* 0x00000008320472a4 */ /* 0x000fe4000f8e020d */
[----:B------:R-:W-:Y:S02]  /*4e80*/  UIMAD UR14, UR5, UR15, UR7 ;  /* 0x0000000f050e72a4 */ /* 0x000fe4000f8e0207 */
[----:B------:R-:W-:Y:S11]  /*4e90*/  UIMAD UR13, UR6, UR50, UR4 ;  /* 0x00000032060d72a4 */ /* 0x000ff6000f8e0204 */
[----:B------:R-:W-:Y:S01]  /*4ea0*/  @!UPT UIADD3 URZ, UPT, UPT, URZ, URZ, URZ ;  /* 0x000000fffffff290 */ /* 0x000fe2000fffe0ff */
.L_x_89:
[----:B------:R-:W4:Y:S01]  /*4eb0*/  @!UP3 LDCU.128 UR8, c[0x0][0xb10] ;  /* 0x00016200ff08b7ac */ /* 0x000f220008000c00 */
[C---:B-1----:R-:W-:Y:S02]  /*4ec0*/  ISETP.NE.U32.AND P1, PT, R4.reuse, RZ, PT ;  /* 0x000000ff0400720c */ /* 0x042fe40003f25070 */
[----:B------:R-:W-:Y:S02]  /*4ed0*/  ISETP.NE.U32.AND P0, PT, R4, RZ, PT ;  /* 0x000000ff0400720c */ /* 0x000fe40003f05070 */
[C---:B------:R-:W-:Y:S02]  /*4ee0*/  ISETP.NE.AND.EX P1, PT, R5.reuse, RZ, PT, P1 ;  /* 0x000000ff0500720c */ /* 0x040fe40003f25310 */
[----:B------:R-:W-:Y:S01]  /*4ef0*/  ISETP.NE.AND.EX P0, PT, R5, RZ, PT, P0 ;  /* 0x000000ff0500720c */ /* 0x000fe20003f05300 */
[----:B------:R-:W1:Y:S01]  /*4f00*/  @!UP3 LDCU UR5, c[0x0][0xb0c] ;  /* 0x00016180ff05b7ac */ /* 0x000e620008000800 */
[----:B------:R-:W-:Y:S01]  /*4f10*/  SHF.L.U32 R9, R15, 0x1f, RZ ;  /* 0x0000001f0f097819 */ /* 0x000fe200000006ff */
[----:B------:R-:W-:Y:S02]  /*4f20*/  USHF.L.U32 UR42, UR24, 0x8, URZ ;  /* 0x00000008182a7899 */ /* 0x000fe400080006ff */
[----:B------:R-:W-:Y:S02]  /*4f30*/  USHF.L.U32 UR43, UR20, 0x6, URZ ;  /* 0x00000006142b7899 */ /* 0x000fe400080006ff */
[----:B----4-:R-:W-:Y:S07]  /*4f40*/  UIMAD.WIDE.U32 UR6, UR14, UR8, URZ ;  /* 0x000000080e0672a5 */ /* 0x010fee000f8e00ff */
[----:B------:R-:W-:Y:S01]  /*4f50*/  @!UP3 UMOV UR4, UR7 ;  /* 0x000000070004bc82 */ /* 0x000fe20008000000 */
[----:B-1----:R-:W-:Y:S02]  /*4f60*/  @!UP3 UISETP.NE.AND UP0, UPT, UR5, 0x1, UPT ;  /* 0x000000010500b88c */ /* 0x002fe4000bf05270 */
[----:B------:R-:W-:Y:S02]  /*4f70*/  @!UP3 USHF.R.U32.HI UR4, URZ, UR9, UR4 ;  /* 0x00000009ff04b299 */ /* 0x000fe40008011604 */
[----:B------:R-:W-:Y:S02]  /*4f80*/  UIMAD.WIDE.U32 UR6, UR13, UR11, URZ ;  /* 0x0000000b0d0672a5 */ /* 0x000fe4000f8e00ff */
[----:B------:R-:W-:Y:S02]  /*4f90*/  @!UP3 USEL UR8, UR14, UR4, !UP0 ;  /* 0x000000040e08b287 */ /* 0x000fe4000c000000 */
[----:B------:R-:W-:Y:S03]  /*4fa0*/  @!UP3 UISETP.NE.AND UP0, UPT, UR10, 0x1, UPT ;  /* 0x000000010a00b88c */ /* 0x000fe6000bf05270 */
[----:B------:R-:W-:Y:S02]  /*4fb0*/  @!UP3 UMOV UR6, UR7 ;  /* 0x000000070006bc82 */ /* 0x000fe40008000000 */
[----:B------:R-:W1:Y:S02]  /*4fc0*/  @!UP3 LDCU UR4, c[0x0][0xb20] ;  /* 0x00016400ff04b7ac */ /* 0x000e640008000800 */
[----:B-1----:R-:W-:Y:S04]  /*4fd0*/  @!UP3 USHF.R.U32.HI UR6, URZ, UR4, UR6 ;  /* 0x00000004ff06b299 */ /* 0x002fe80008011606 */
[----:B------:R-:W-:Y:S04]  /*4fe0*/  @!UP3 USEL UR6, UR13, UR6, !UP0 ;  /* 0x000000060d06b287 */ /* 0x000fe8000c000000 */
[----:B------:R-:W-:Y:S02]  /*4ff0*/  @!UP3 UIADD3 UR4, UPT, UPT, -UR8, UR6, URZ ;  /* 0x000000060804b290 */ /* 0x000fe4000fffe1ff */
[----:B------:R-:W-:Y:S02]  /*5000*/  @!UP3 UIADD3 UR6, UPT, UPT, UR8, -UR6, URZ ;  /* 0x800000060806b290 */ /* 0x000fe4000fffe0ff */
[----:B------:R-:W-:Y:S02]  /*5010*/  @!UP3 UIMAD UR14, UR4, UR5, UR14 ;  /* 0x00000005040eb2a4 */ /* 0x000fe4000f8e020e */
[----:B------:R-:W-:Y:S01]  /*5020*/  @!UP3 UIMAD UR13, UR6, UR10, UR13 ;  /* 0x0000000a060db2a4 */ /* 0x000fe2000f8e020d */
[----:B------:R-:W-:Y:S11]  /*5030*/  BRA.U UP2, `(.L_x_90) ;  /* 0x0000000102107547 */ /* 0x000ff6000b800000 */
[----:B---3--:R-:W-:Y:S04]  /*5040*/  MOV R0, UR52 ;  /* 0x0000003400007c02 */ /* 0x008fe80008000f00 */
[----:B------:R-:W-:Y:S04]  /*5050*/  SHF.L.U32 R11, R0, 0x1f, RZ ;  /* 0x0000001f000b7819 */ /* 0x000fe800000006ff */
[----:B------:R-:W1:Y:S02]  /*5060*/  SYNCS.PHASECHK.TRANS64.TRYWAIT P2, [UR21+0x88], R11 ;  /* 0x0000880bff0075a7 */ /* 0x000e640008041115 */
[----:B-1----:R-:W-:Y:S05]  /*5070*/  @!P2 BRA `(.L_x_91) ;  /* 0x000000580020a947 */ /* 0x002fea0003800000 */
.L_x_90:
[----:B------:R-:W-:Y:S05]  /*5080*/  @!P1 BRA `(.L_x_92) ;  /* 0x0000000000309947 */ /* 0x000fea0003800000 */
[----:B------:R-:W-:Y:S01]  /*5090*/  ISETP.NE.U32.AND P1, PT, R2, RZ, PT ;  /* 0x000000ff0200720c */ /* 0x000fe20003f25070 */
[----:B------:R-:W4:Y:S01]  /*50a0*/  LDCU.64 UR4, c[0x0][0x358] ;  /* 0x00006b00ff0477ac */ /* 0x000f220008000a00 */
[----:B------:R-:W-:Y:S02]  /*50b0*/  IMAD.MOV.U32 R84, RZ, RZ, 0x1 ;  /* 0x00000001ff547424 */ /* 0x000fe400078e00ff */
[----:B------:R-:W-:Y:S11]  /*50c0*/  ISETP.NE.AND.EX P1, PT, R3, RZ, PT, P1 ;  /* 0x000000ff0300720c */ /* 0x000ff60003f25310 */
[----:B------:R-:W-:Y:S02]  /*50d0*/  @!UPT UIADD3 URZ, UPT, UPT, URZ, URZ, URZ ;  /* 0x000000fffffff290 */ /* 0x000fe4000fffe0ff */
[----:B-1----:R-:W1:Y:S01]  /*50e0*/  @P1 LDC.64 R10, c[0x0][0x888] ;  /* 0x00022200ff0a1b82 */ /* 0x002e620000000a00 */
[----:B---3--:R-:W-:Y:S04]  /*50f0*/  @P1 IMAD R0, R4, UR36, RZ ;  /* 0x0000002404001c24 */ /* 0x008fe8000f8e02ff */
[----:B-1----:R-:W-:Y:S04]  /*5100*/  @P1 IMAD.WIDE R10, R0, 0x4, R10 ;  /* 0x00000004000a1825 */ /* 0x002fe800078e020a */
[----:B------:R-:W-:Y:S01]  /*5110*/  HFMA2 R0, -RZ, RZ, 0, 5.9604644775390625e-08 ;  /* 0x00000001ff007431 */ /* 0x000fe200000001ff */
[----:B----45:R4:W5:Y:S04]  /*5120*/  @P1 LDG.E R41, desc[UR4][R10.64] ;  /* 0x000000040a291981 */ /* 0x030968000c1e1900 */
[----:B------:R-:W-:Y:S01]  /*5130*/  @!P1 PRMT R84, R0, 0x7610, R84 ;  /* 0x0000761000549816 */ /* 0x000fe20000000054 */
[----:B----4-:R-:W1:Y:S06]  /*5140*/  @!P1 LDC R41, c[0x0][0x880] ;  /* 0x00022000ff299b82 */ /* 0x010e6c0000000800 */
.L_x_92:
[----:B-1---5:R-:W-:Y:S01]  /*5150*/  @!P0 FSETP.EQ.AND P1, PT, R41, RZ, PT ;  /* 0x000000ff2900820b */ /* 0x022fe20003f22000 */
[----:B------:R-:W-:Y:S01]  /*5160*/  @!UPT UIADD3 URZ, UPT, UPT, URZ, URZ, URZ ;  /* 0x000000fffffff290 */ /* 0x000fe2000fffe0ff */
[----:B------:R-:W-:Y:S11]  /*5170*/  @!P0 BRA `(.L_x_93) ;  /* 0x0000000000188947 */ /* 0x000ff60003800000 */
[----:B------:R-:W-:Y:S02]  /*5180*/  LOP3.LUT P0, RZ, R84, 0xff, RZ, 0xc0, !PT ;  /* 0x000000ff54ff7812 */ /* 0x000fe4000780c0ff */
[----:B------:R-:W-:Y:S04]  /*5190*/  ISETP.NE.U32.AND P1, PT, R2, RZ, PT ;  /* 0x000000ff0200720c */ /* 0x000fe80003f25070 */
[----:B------:R-:W-:Y:S04]  /*51a0*/  ISETP.NE.AND.EX P1, PT, R3, RZ, PT, P1 ;  /* 0x000000ff0300720c */ /* 0x000fe80003f25310 */
[----:B------:R-:W-:Y:S03]  /*51b0*/  PLOP3.LUT P1, PT, P1, PT, PT, 0x8, 0x80 ;  /* 0x000000000080781c */ /* 0x000fe60000f2e170 */
[----:B------:R-:W-:Y:S11]  /*51c0*/  @P0 FSETP.EQ.AND P1, PT, R41, RZ, PT ;  /* 0x000000ff2900020b */ /* 0x000ff60003f22000 */
[----:B------:R-:W-:Y:S02]  /*51d0*/  @!UPT UIADD3 URZ, UPT, UPT, URZ, URZ, URZ ;  /* 0x000000fffffff290 */ /* 0x000fe4000fffe0ff */
.L_x_93:
[----:B------:R-:W1:Y:S01]  /*51e0*/  SYNCS.PHASECHK.TRANS64.TRYWAIT P2, [UR21+0x60], R9 ;  /* 0x00006009ff0075a7 */ /* 0x000e620008041115 */
[----:B------:R-:W-:Y:S04]  /*51f0*/  ELECT P0, URZ, PT ;  /* 0x0000000000ff782f */ /* 0x000fe80003800000 */
[----:B------:R-:W-:Y:S11]  /*5200*/  PLOP3.LUT P1, PT, P1, P0, PT, 0xf2, 0x2f ;  /* 0x00000000002f781c */ /* 0x000ff60000f21e72 */
[----:B------:R-:W-:Y:S02]  /*5210*/  @!UPT UIADD3 URZ, UPT, UPT, URZ, URZ, URZ ;  /* 0x000000fffffff290 */ /* 0x000fe4000fffe0ff */
[----:B------:R-:W-:Y:S05]  /*5220*/  @!P1 IADD3 R8, P0, PT, R16, 0x580, RZ ;  /* 0x0000058010089810 */ /* 0x000fea0007f1e0ff */
[----:B------:R-:W-:Y:S01]  /*5230*/  @!P1 IMAD.X R6, RZ, RZ, R17, P0 ;  /* 0x000000ffff069224 */ /* 0x000fe200000e0611 */
[----:B-1----:R-:W-:Y:S07]  /*5240*/  @!P2 BRA `(.L_x_94) ;  /* 0x0000005400c4a947 */ /* 0x002fee0003800000 */
.L_x_184:
[----:B------:R-:W-:Y:S01]  /*5250*/  @!P1 R2UR UR5, R8 ;  /* 0x00000000080592ca */ /* 0x000fe200000e0000 */
[----:B------:R-:W-:Y:S01]  /*5260*/  VOTEU.ALL UP0, P1 ;  /* 0x0000000000ff7886 */ /* 0x000fe20000800000 */
[----:B------:R-:W-:Y:S01]  /*5270*/  @!P1 R2UR UR4, R6 ;  /* 0x00000000060492ca */ /* 0x000fe200000e0000 */
[----:B------:R-:W-:Y:S01]  /*5280*/  UMOV UR16, 0x0 ;  /* 0x0000000000107882 */ /* 0x000fe20000000000 */
[----:B------:R-:W-:Y:S01]  /*5290*/  UMOV UR17, 0x10000000 ;  /* 0x1000000000117882 */ /* 0x000fe20000000000 */
[----:B------:R-:W-:Y:S01]  /*52a0*/  UMOV UR44, UR36 ;  /* 0x00000024002c7c82 */ /* 0x000fe20008000000 */
[----:B------:R-:W-:Y:S01]  /*52b0*/  @!UP0 UIADD3 UR40, UPT, UPT, UR21, 0x200, URZ ;  /* 0x0000020015288890 */ /* 0x000fe2000fffe0ff */
[----:B-1-3--:R-:W-:Y:S01]  /*52c0*/  @!P1 IMAD.MOV.U32 R0, RZ, RZ, 0x2000 ;  /* 0x00002000ff009424 */ /* 0x00afe200078e00ff */
[----:B------:R-:W-:Y:S01]  /*52d0*/  @!UP0 UIADD3 UR10, UPT, UPT, UR42, 0x80, URZ ;  /* 0x000000802a0a8890 */ /* 0x000fe2000fffe0ff */
[----:B------:R-:W-:Y:S01]  /*52e0*/  @!P1 IADD3 R8, P0, PT, R16, 0x580, RZ ;  /* 0x0000058010089810 */ /* 0x000fe20007f1e0ff */
[----:B------:R-:W-:Y:S01]  /*52f0*/  @!UP0 UIADD3 UR8, UPT, UPT, UR21, 0x1200, URZ ;  /* 0x0000120015088890 */ /* 0x000fe2000fffe0ff */
[----:B------:R-:W-:Y:S02]  /*5300*/  VOTEU.ALL UP0, P1 ;  /* 0x0000000000ff7886 */ /* 0x000fe40000800000 */
[----:B------:R-:W-:Y:S01]  /*5310*/  IMAD.U32 R10, RZ, RZ, UR5 ;  /* 0x00000005ff0a7e24 */ /* 0x000fe2000f8e00ff */
[----:B------:R-:W-:Y:S01]  /*5320*/  UMOV UR9, UR41 ;  /* 0x0000002900097c82 */ /* 0x000fe20008000000 */
[----:B------:R-:W-:Y:S01]  /*5330*/  IMAD.U32 R11, RZ, RZ, UR4 ;  /* 0x00000004ff0b7e24 */ /* 0x000fe2000f8e00ff */
[----:B------:R-:W-:Y:S01]  /*5340*/  UMOV UR11, UR43 ;  /* 0x0000002b000b7c82 */ /* 0x000fe20008000000 */
[----:B------:R-:W-:Y:S01]  /*5350*/  UMOV UR12, UR36 ;  /* 0x00000024000c7c82 */ /* 0x000fe20008000000 */
[----:B------:R-:W-:Y:S01]  /*5360*/  @!P1 R2UR UR4, R10 ;  /* 0x000000000a0492ca */ /* 0x000fe200000e0000 */
[----:B------:R-:W-:Y:S01]  /*5370*/  UPRMT UR6, UR47, 0x654, UR41 ;  /* 0x000006542f067896 */ /* 0x000fe20008000029 */
[----:B------:R-:W-:Y:S01]  /*5380*/  @!P1 R2UR UR5, R11 ;  /* 0x000000000b0592ca */ /* 0x000fe200000e0000 */
[----:B------:R-:W-:Y:S11]  /*5390*/  @!P1 IMAD.X R6, RZ, RZ, R17, P0 ;  /* 0x000000ffff069224 */ /* 0x000ff600000e0611 */
[----:B------:R-:W-:Y:S01]  /*53a0*/  @!UPT UIADD3 URZ, UPT, UPT, URZ, URZ, URZ ;  /* 0x000000fffffff290 */ /* 0x000fe2000fffe0ff */
[----:B------:R1:W-:Y:S01]  /*53b0*/  @!UP0 UTMALDG.3D [UR40], [UR4], desc[UR16] ;  /* 0x00001028040085b4 */ /* 0x0003e20008011000 */
[----:B------:R-:W-:Y:S05]  /*53c0*/  VOTEU.ALL UP0, P1 ;  /* 0x0000000000ff7886 */ /* 0x000fea0000800000 */
[----:B------:R1:W-:Y:S01]  /*53d0*/  @!UP0 UTMALDG.3D [UR8], [UR4], desc[UR16] ;  /* 0x00001008040085b4 */ /* 0x0003e20008011000 */
[----:B------:R1:W-:Y:S01]  /*53e0*/  @!P1 SYNCS.ARRIVE.TRANS64.RED.A0TR RZ, [UR21+0x40], R0 ;  /* 0x00004000ffff99a7 */ /* 0x0003e20008300415 */
[----:B------:R-:W-:Y:S01]  /*53f0*/  SYNCS.ARRIVE.TRANS64.RED.A1T0 RZ, [UR6], RZ ;  /* 0x000000ffffff79a7 */ /* 0x000fe20008100406 */
[----:B------:R-:W3:Y:S02]  /*5400*/  SYNCS.PHASECHK.TRANS64.TRYWAIT P2, [UR21+0x68], R9 ;  /* 0x00006809ff0075a7 */ /* 0x000ee40008041115 */
[----:B-1-3--:R-:W-:Y:S05]  /*5410*/  @!P2 BRA `(.L_x_95) ;  /* 0x000000540068a947 */ /* 0x00afea0003800000 */
.L_x_186:
[----:B------:R-:W-:Y:S01]  /*5420*/  @!P1 R2UR UR5, R8 ;  /* 0x00000000080592ca */ /* 0x000fe200000e0000 */
[----:B------:R-:W-:Y:S01]  /*5430*/  VOTEU.ALL UP0, P1 ;  /* 0x0000000000ff7886 */ /* 0x000fe20000800000 */
[----:B------:R-:W-:Y:S01]  /*5440*/  @!P1 R2UR UR4, R6 ;  /* 0x00000000060492ca */ /* 0x000fe200000e0000 */
[----:B------:R-:W-:Y:S01]  /*5450*/  UMOV UR16, 0x0 ;  /* 0x0000000000107882 */ /* 0x000fe20000000000 */
[----:B------:R-:W-:Y:S01]  /*5460*/  UMOV UR17, 0x10000000 ;  /* 0x1000000000117882 */ /* 0x000fe20000000000 */
[----:B------:R-:W-:Y:S01]  /*5470*/  UMOV UR35, UR43 ;  /* 0x0000002b00237c82 */ /* 0x000fe20008000000 */
[----:B------:R-:W-:Y:S01]  /*5480*/  @!UP0 UIADD3 UR34, UPT, UPT, UR42, 0x20, URZ ;  /* 0x000000202a228890 */ /* 0x000fe2000fffe0ff */
[----:B-1----:R-:W-:Y:S01]  /*5490*/  @!P1 IMAD.MOV.U32 R0, RZ, RZ, 0x2000 ;  /* 0x00002000ff009424 */ /* 0x002fe200078e00ff */
[----:B------:R-:W-:Y:S01]  /*54a0*/  @!UP0 UIADD3 UR32, UPT, UPT, UR21, 0x2200, URZ ;  /* 0x0000220015208890 */ /* 0x000fe2000fffe0ff */
[----:B------:R-:W-:Y:S01]  /*54b0*/  @!P1 IADD3 R8, P0, PT, R16, 0x580, RZ ;  /* 0x0000058010089810 */ /* 0x000fe20007f1e0ff */
[----:B------:R-:W-:Y:S02]  /*54c0*/  @!UP0 UIADD3 UR10, UPT, UPT, UR42, 0xa0, URZ ;  /* 0x000000a02a0a8890 */ /* 0x000fe4000fffe0ff */
[----:B------:R-:W-:Y:S01]  /*54d0*/  @!UP0 UIADD3 UR8, UPT, UPT, UR21, 0x3200, URZ ;  /* 0x0000320015088890 */ /* 0x000fe2000fffe0ff */
[----:B------:R-:W-:Y:S01]  /*54e0*/  IMAD.U32 R10, RZ, RZ, UR5 ;  /* 0x00000005ff0a7e24 */ /* 0x000fe2000f8e00ff */
[----:B------:R-:W-:Y:S01]  /*54f0*/  VOTEU.ALL UP0, P1 ;  /* 0x0000000000ff7886 */ /* 0x000fe20000800000 */
[----:B------:R-:W-:Y:S01]  /*5500*/  IMAD.U32 R11, RZ, RZ, UR4 ;  /* 0x00000004ff0b7e24 */ /* 0x000fe2000f8e00ff */
[----:B------:R-:W-:Y:S01]  /*5510*/  UMOV UR9, UR33 ;  /* 0x0000002100097c82 */ /* 0x000fe20008000000 */
[----:B------:R-:W-:Y:S01]  /*5520*/  UMOV UR11, UR43 ;  /* 0x0000002b000b7c82 */ /* 0x000fe20008000000 */
[----:B------:R-:W-:Y:S01]  /*5530*/  @!P1 R2UR UR4, R10 ;  /* 0x000000000a0492ca */ /* 0x000fe200000e0000 */
[----:B------:R-:W-:Y:S01]  /*5540*/  UMOV UR12, UR36 ;  /* 0x00000024000c7c82 */ /* 0x000fe20008000000 */
[----:B------:R-:W-:Y:S01]  /*5550*/  @!P1 R2UR UR5, R11 ;  /* 0x000000000b0592ca */ /* 0x000fe200000e0000 */
[----:B------:R-:W-:Y:S01]  /*5560*/  UPRMT UR6, UR47, 0x654, UR33 ;  /* 0x000006542f067896 */ /* 0x000fe20008000021 */
[----:B------:R-:W-:Y:S11]  /*5570*/  @!P1 IMAD.X R6, RZ, RZ, R17, P0 ;  /* 0x000000ffff069224 */ /* 0x000ff600000e0611 */
[----:B------:R1:W-:Y:S01]  /*5580*/  @!UP0 UTMALDG.3D [UR32], [UR4], desc[UR16] ;  /* 0x00001020040085b4 */ /* 0x0003e20008011000 */
[----:B------:R-:W-:Y:S05]  /*5590*/  VOTEU.ALL UP0, P1 ;  /* 0x0000000000ff7886 */ /* 0x000fea0000800000 */
[----:B------:R1:W-:Y:S01]  /*55a0*/  @!UP0 UTMALDG.3D [UR8], [UR4], desc[UR16] ;  /* 0x00001008040085b4 */ /* 0x0003e20008011000 */
[----:B------:R1:W-:Y:S01]  /*55b0*/  @!P1 SYNCS.ARRIVE.TRANS64.RED.A0TR RZ, [UR21+0x48], R0 ;  /* 0x00004800ffff99a7 */ /* 0x0003e20008300415 */
[----:B------:R-:W-:Y:S01]  /*55c0*/  SYNCS.ARRIVE.TRANS64.RED.A1T0 RZ, [UR6], RZ ;  /* 0x000000ffffff79a7 */ /* 0x000fe20008100406 */
[----:B------:R-:W3:Y:S02]  /*55d0*/  SYNCS.PHASECHK.TRANS64.TRYWAIT P2, [UR21+0x70], R9 ;  /* 0x00007009ff0075a7 */ /* 0x000ee40008041115 */
[----:B-1-3--:R-:W-:Y:S05]  /*55e0*/  @!P2 BRA `(.L_x_96) ;  /* 0x00000054000ca947 */ /* 0x00afea0003800000 */
.L_x_188:
        /* <DEDUP_REMOVED lines=9> */
[----:B------:R-:W-:Y:S01]  /*5680*/  VIADD R14, R14, 0x1 ;  /* 0x000000010e0e7836 */ /* 0x000fe20000000000 */
        /* <DEDUP_REMOVED lines=10> */
[----:B------:R-:W-:Y:S01]  /*5730*/  UMOV UR12, UR36 ;  /* 0x00000024000c7c82 */ /* 0x000fe20008000000 */
[----:B------:R-:W-:Y:S11]  /*5740*/  UPRMT UR6, UR47, 0x654, UR25 ;  /* 0x000006542f067896 */ /* 0x000ff60008000019 */
[----:B------:R1:W-:Y:S01]  /*5750*/  @!UP0 UTMALDG.3D [UR24], [UR4], desc[UR16] ;  /* 0x00001018040085b4 */ /* 0x0003e20008011000 */
[----:B------:R-:W-:Y:S05]  /*5760*/  VOTEU.ALL UP0, P1 ;  /* 0x0000000000ff7886 */ /* 0x000fea0000800000 */
[----:B------:R1:W-:Y:S01]  /*5770*/  @!UP0 UTMALDG.3D [UR8], [UR4], desc[UR16] ;  /* 0x00001008040085b4 */ /* 0x0003e20008011000 */
[----:B------:R1:W-:Y:S01]  /*5780*/  @!P1 SYNCS.ARRIVE.TRANS64.RED.A0TR RZ, [UR21+0x50], R0 ;  /* 0x00005000ffff99a7 */ /* 0x0003e20008300415 */
[----:B------:R-:W-:Y:S01]  /*5790*/  SYNCS.ARRIVE.TRANS64.RED.A1T0 RZ, [UR6], RZ ;  /* 0x000000ffffff79a7 */ /* 0x000fe20008100406 */
[----:B------:R-:W3:Y:S02]  /*57a0*/  SYNCS.PHASECHK.TRANS64.TRYWAIT P0, [UR21+0x78], R9 ;  /* 0x00007809ff0075a7 */ /* 0x000ee40008001115 */
[----:B-1-3--:R-:W-:Y:S05]  /*57b0*/  @!P0 BRA `(.L_x_97) ;  /* 0x0000005000b08947 */ /* 0x00afea0003800000 */
.L_x_190:
[----:B------:R-:W-:Y:S01]  /*57c0*/  UIADD3 UR24, UPT, UPT, UR13, UR63, URZ ;  /* 0x0000003f0d187290 */ /* 0x000fe2000fffe0ff */
[----:B------:R-:W-:Y:S01]  /*57d0*/  @!P1 IADD3 R6, P0, PT, R16, 0x580, RZ ;  /* 0x0000058010069810 */ /* 0x000fe20007f1e0ff */
[----:B------:R-:W-:Y:S01]  /*57e0*/  UPLOP3.LUT UP2, UPT, UPT, UPT, UPT, 0x80, 0x8 ;  /* 0x000000000008789c */ /* 0x000fe20003f4f070 */
[----:B------:R-:W-:Y:S01]  /*57f0*/  R2UR UR26, R86 ;  /* 0x00000000561a72ca */ /* 0x000fe200000e0000 */
[----:B------:R-:W-:Y:S01]  /*5800*/  VOTEU.ALL UP0, P1 ;  /* 0x0000000000ff7886 */ /* 0x000fe20000800000 */
[----:B------:R-:W-:Y:S01]  /*5810*/  @!P1 R2UR UR5, R6 ;  /* 0x00000000060592ca */ /* 0x000fe200000e0000 */
[----:B-1----:R-:W-:Y:S01]  /*5820*/  @!P1 IMAD.X R0, RZ, RZ, R17, P0 ;  /* 0x000000ffff009224 */ /* 0x002fe200000e0611 */
[----:B------:R-:W-:Y:S01]  /*5830*/  UMOV UR6, 0x0 ;  /* 0x0000000000067882 */ /* 0x000fe20000000000 */
[----:B------:R-:W-:Y:S01]  /*5840*/  UMOV UR7, 0x10000000 ;  /* 0x1000000000077882 */ /* 0x000fe20000000000 */
[----:B------:R-:W-:Y:S01]  /*5850*/  @!UP0 UIADD3 UR18, UPT, UPT, UR42, 0x60, URZ ;  /* 0x000000602a128890 */ /* 0x000fe2000fffe0ff */
[----:B------:R-:W-:Y:S01]  /*5860*/  ISETP.NE.AND P0, PT, R14, 0x2, PT ;  /* 0x000000020e00780c */ /* 0x000fe20003f05270 */
[----:B------:R-:W-:Y:S01]  /*5870*/  @!UP0 UIADD3 UR16, UPT, UPT, UR21, 0x6200, URZ ;  /* 0x0000620015108890 */ /* 0x000fe2000fffe0ff */
[----:B------:R-:W-:Y:S01]  /*5880*/  @!P1 R2UR UR4, R0 ;  /* 0x00000000000492ca */ /* 0x000fe200000e0000 */
[----:B------:R-:W-:Y:S01]  /*5890*/  @!UP0 UIADD3 UR17, UPT, UPT, UR21, 0x58, URZ ;  /* 0x0000005815118890 */ /* 0x000fe2000fffe0ff */
[----:B------:R-:W-:Y:S01]  /*58a0*/  SEL R0, RZ, 0x1, P0 ;  /* 0x00000001ff007807 */ /* 0x000fe20000000000 */
[----:B------:R-:W-:Y:S01]  /*58b0*/  @!UP0 UIADD3 UR10, UPT, UPT, UR42, 0xe0, URZ ;  /* 0x000000e02a0a8890 */ /* 0x000fe2000fffe0ff */
[----:B------:R-:W-:Y:S01]  /*58c0*/  LOP3.LUT R15, R15, 0x1, RZ, 0x3c, !PT ;  /* 0x000000010f0f7812 */ /* 0x000fe200078e3cff */
[----:B------:R-:W-:Y:S01]  /*58d0*/  @!UP0 UIADD3 UR8, UPT, UPT, UR21, 0x7200, URZ ;  /* 0x0000720015088890 */ /* 0x000fe2000fffe0ff */
[----:B------:R-:W-:Y:S01]  /*58e0*/  IMAD.U32 R8, RZ, RZ, UR5 ;  /* 0x00000005ff087e24 */ /* 0x000fe2000f8e00ff */
[----:B------:R-:W-:Y:S01]  /*58f0*/  VOTEU.ALL UP0, P1 ;  /* 0x0000000000ff7886 */ /* 0x000fe20000800000 */
[----:B------:R-:W-:Y:S01]  /*5900*/  UMOV UR19, UR43 ;  /* 0x0000002b00137c82 */ /* 0x000fe20008000000 */
[----:B------:R-:W-:Y:S01]  /*5910*/  UMOV UR20, UR36 ;  /* 0x0000002400147c82 */ /* 0x000fe20008000000 */
[----:B------:R-:W-:Y:S01]  /*5920*/  UMOV UR11, UR43 ;  /* 0x0000002b000b7c82 */ /* 0x000fe20008000000 */
[----:B------:R-:W-:Y:S01]  /*5930*/  UMOV UR12, UR36 ;  /* 0x00000024000c7c82 */ /* 0x000fe20008000000 */
[----:B------:R-:W-:Y:S01]  /*5940*/  UMOV UR9, UR17 ;  /* 0x0000001100097c82 */ /* 0x000fe20008000000 */
[----:B------:R-:W-:Y:S01]  /*5950*/  IMAD.U32 R9, RZ, RZ, UR4 ;  /* 0x00000004ff097e24 */ /* 0x000fe2000f8e00ff */
[----:B------:R-:W-:Y:S01]  /*5960*/  @!P1 R2UR UR4, R8 ;  /* 0x00000000080492ca */ /* 0x000fe200000e0000 */
[----:B------:R-:W-:Y:S01]  /*5970*/  UMOV UR36, UR29 ;  /* 0x0000001d00247c82 */ /* 0x000fe20008000000 */
[----:B------:R-:W-:Y:S02]  /*5980*/  LOP3.LUT R13, R13, R0, RZ, 0x3c, !PT ;  /* 0x000000000d0d7212 */ /* 0x000fe400078e3cff */
[----:B------:R-:W-:Y:S02]  /*5990*/  @!P1 R2UR UR5, R9 ;  /* 0x00000000090592ca */ /* 0x000fe400000e0000 */
[----:B------:R-:W-:Y:S11]  /*59a0*/  SEL R14, R14, RZ, P0 ;  /* 0x000000ff0e0e7207 */ /* 0x000ff60000000000 */
[----:B------:R1:W-:Y:S01]  /*59b0*/  @!UP0 UTMALDG.3D [UR16], [UR4], desc[UR6] ;  /* 0x00000610040085b4 */ /* 0x0003e20008011000 */
[----:B------:R-:W-:Y:S05]  /*59c0*/  VOTEU.ALL UP0, P1 ;  /* 0x0000000000ff7886 */ /* 0x000fea0000800000 */
[----:B------:R3:W-:Y:S01]  /*59d0*/  @!UP0 UTMALDG.3D [UR8], [UR4], desc[UR6] ;  /* 0x00000608040085b4 */ /* 0x0007e20008011000 */
[----:B------:R3:W-:Y:S01]  /*59e0*/  @!P1 SYNCS.ARRIVE.TRANS64.RED.A0TR RZ, [UR21+0x58], R7 ;  /* 0x00005807ffff99a7 */ /* 0x0007e20008300415 */
[----:B------:R-:W-:Y:S01]  /*59f0*/  SYNCS.ARRIVE.TRANS64.RED.A1T0 RZ, [UR37], RZ ;  /* 0x000000ffffff79a7 */ /* 0x000fe20008100425 */
[----:B-1----:R-:W-:Y:S01]  /*5a00*/  UIADD3 UR20, UPT, UPT, UR14, UR26, URZ ;  /* 0x0000001a0e147290 */ /* 0x002fe2000fffe0ff */
[----:B------:R-:W-:Y:S11]  /*5a10*/  BRA.U UP1, `(.L_x_98) ;  /* 0xfffffff101047547 */ /* 0x000ff6000b83ffff */
[----:B------:R-:W-:-:S04]  /*5a20*/  SHF.L.U32 R3, R15, 0x1f, RZ ;  /* 0x0000001f0f037819 */ /* 0x000fc800000006ff */
[----:B------:R-:W1:Y:S02]  /*5a30*/  SYNCS.PHASECHK.TRANS64.TRYWAIT P0, [UR21+0x60], R3 ;  /* 0x00006003ff0075a7 */ /* 0x000e640008001115 */
[----:B-1----:R-:W-:Y:S05]  /*5a40*/  @!P0 BRA `(.L_x_99) ;  /* 0x0000005000248947 */ /* 0x002fea0003800000 */
.L_x_192:
[----:B------:R-:W4:Y:S02]  /*5a50*/  SYNCS.PHASECHK.TRANS64.TRYWAIT P0, [UR21+0x68], R3 ;  /* 0x00006803ff0075a7 */ /* 0x000f240008001115 */
[----:B----4-:R-:W-:Y:S05]  /*5a60*/  @!P0 BRA `(.L_x_100) ;  /* 0x0000005000348947 */ /* 0x010fea0003800000 */
.L_x_194:
[----:B------:R-:W4:Y:S02]  /*5a70*/  SYNCS.PHASECHK.TRANS64.TRYWAIT P0, [UR21+0x70], R3 ;  /* 0x00007003ff0075a7 */ /* 0x000f240008001115 */
[----:B----4-:R-:W-:Y:S05]  /*5a80*/  @!P0 BRA `(.L_x_101) ;  /* 0x0000005000448947 */ /* 0x010fea0003800000 */
.L_x_196:
[----:B-1----:R-:W-:-:S07]  /*5a90*/  MOV R0, UR21 ;  /* 0x0000001500007c02 */ /* 0x002fce0008000f00 */
.L_x_102:
[----:B-1----:R-:W-:-:S04]  /*5aa0*/  SHF.L.U32 R3, R15, 0x1f, RZ ;  /* 0x0000001f0f037819 */ /* 0x002fc800000006ff */
[----:B------:R1:W4:Y:S03]  /*5ab0*/  SYNCS.PHASECHK.TRANS64.TRYWAIT P0, [R0+URZ+0x78], R3 ;  /* 0x00007803000075a7 */ /* 0x00032600080011ff */
[----:B----4-:R-:W-:Y:S05]  /*5ac0*/  @!P0 NANOSLEEP.SYNCS 0x989680 ;  /* 0x009896800000895d */ /* 0x010fea0003900000 */
[----:B------:R-:W4:Y:S02]  /*5ad0*/  @!P0 SYNCS.PHASECHK.TRANS64 P0, [R0+URZ+0x78], R3 ;  /* 0x00007803000085a7 */ /* 0x000f2400080010ff */
[----:B--234-:R-:W-:Y:S05]  /*5ae0*/  @P0 EXIT ;  /* 0x000000000000094d */ /* 0x01cfea0003800000 */
[----:B------:R-:W-:Y:S05]  /*5af0*/  BRA `(.L_x_102) ;  /* 0xfffffffc00e87947 */ /* 0x000fea000383ffff */
.L_x_87:
[----:B------:R-:W-:-:S06]  /*5b00*/  UISETP.GE.AND UP0, UPT, UR22, 0x4, UPT ;  /* 0x000000041600788c */ /* 0x000fcc000bf06270 */
[----:B------:R-:W-:-:S13]  /*5b10*/  PLOP3.LUT P0, PT, PT, PT, UP0, 0x80, 0x8 ;  /* 0x000000000008781c */ /* 0x000fda0003f0f008 */
[----:B-1----:R-:W-:Y:S05]  /*5b20*/  @!P0 EXIT ;  /* 0x000000000000894d */ /* 0x002fea0003800000 */
[----:B------:R-:W-:Y:S01]  /*5b30*/  BAR.SYNC.DEFER_BLOCKING 0x6, 0xa0 ;  /* 0x0182800000007b1d */ /* 0x000fe20000010000 */
[----:B------:R-:W-:Y:S01]  /*5b40*/  IMAD.SHL.U32 R5, R97, 0x20, RZ ;  /* 0x0000002061057824 */ /* 0x000fe200078e00ff */
[C---:B------:R-:W-:Y:S01]  /*5b50*/  SHF.L.U32 R6, R85.reuse, 0x15, RZ ;  /* 0x0000001555067819 */ /* 0x040fe200000006ff */
[----:B------:R-:W-:Y:S01]  /*5b60*/  IMAD.SHL.U32 R7, R85, 0x400, RZ ;  /* 0x0000040055077824 */ /* 0x000fe200078e00ff */
[C---:B------:R-:W-:Y:S01]  /*5b70*/  LOP3.LUT R98, R97.reuse, 0x60, RZ, 0xc0, !PT ;  /* 0x0000006061627812 */ /* 0x040fe200078ec0ff */
[----:B------:R-:W-:Y:S01]  /*5b80*/  IMAD.SHL.U32 R4, R97, 0x4, RZ ;  /* 0x0000000461047824 */ /* 0x000fe200078e00ff */
[----:B------:R-:W-:Y:S02]  /*5b90*/  UMOV UR43, 0x400 ;  /* 0x00000400002b7882 */ /* 0x000fe40000000000 */
[----:B------:R-:W1:Y:S01]  /*5ba0*/  LDC.64 R80, c[0x0][0x888] ;  /* 0x00022200ff507b82 */ /* 0x000e620000000a00 */
[----:B------:R-:W-:Y:S01]  /*5bb0*/  ULEA UR43, UR47, UR43, 0x18 ;  /* 0x0000002b2f2b7291 */ /* 0x000fe2000f8ec0ff */
[----:B------:R-:W-:Y:S01]  /*5bc0*/  LOP3.LUT R96, R5, 0xb20, RZ, 0xc0, !PT ;  /* 0x00000b2005607812 */ /* 0x000fe200078ec0ff */
[----:B------:R-:W-:Y:S01]  /*5bd0*/  IMAD.U32 R37, R97, 0x10000, RZ ;  /* 0x0001000061257824 */ /* 0x000fe200078e00ff */
[----:B------:R-:W-:Y:S01]  /*5be0*/  LOP3.LUT R5, R5, 0xc0, RZ, 0xc0, !PT ;  /* 0x000000c005057812 */ /* 0x000fe200078ec0ff */
[----:B------:R-:W-:Y:S01]  /*5bf0*/  UIADD3 UR4, UPT, UPT, UR43, 0x200, URZ ;  /* 0x000002002b047890 */ /* 0x000fe2000fffe0ff */
[----:B------:R-:W-:Y:S01]  /*5c00*/  LOP3.LUT R96, R96, 0x400, R7, 0xf8, !PT ;  /* 0x0000040060607812 */ /* 0x000fe200078ef807 */
[----:B------:R-:W-:Y:S01]  /*5c10*/  HFMA2 R36, -RZ, RZ, 0, 0 ;  /* 0x00000000ff247431 */ /* 0x000fe200000001ff */
[----:B------:R-:W2:Y:S01]  /*5c20*/  LDC.64 R82, c[0x0][0x890] ;  /* 0x00022400ff527b82 */ /* 0x000ea20000000a00 */
[----:B------:R-:W-:Y:S01]  /*5c30*/  LOP3.LUT R5, R5, 0x18, R4, 0xf8, !PT ;  /* 0x0000001805057812 */ /* 0x000fe200078ef804 */
[----:B------:R-:W-:Y:S01]  /*5c40*/  IMAD.MOV.U32 R93, RZ, RZ, 0x1 ;  /* 0x00000001ff5d7424 */ /* 0x000fe200078e00ff */
[----:B------:R-:W-:Y:S01]  /*5c50*/  LOP3.LUT R6, R6, 0x200000, RZ, 0xc0, !PT ;  /* 0x0020000006067812 */ /* 0x000fe200078ec0ff */
[----:B------:R-:W-:Y:S01]  /*5c60*/  IMAD.MOV.U32 R92, RZ, RZ, RZ ;  /* 0x000000ffff5c7224 */ /* 0x000fe200078e00ff */
[----:B------:R-:W-:Y:S01]  /*5c70*/  LOP3.LUT R96, R96, R5, RZ, 0xfc, !PT ;  /* 0x0000000560607212 */ /* 0x000fe200078efcff */
[----:B------:R-:W-:Y:S01]  /*5c80*/  IMAD.MOV.U32 R89, RZ, RZ, RZ ;  /* 0x000000ffff597224 */ /* 0x000fe200078e00ff */
[----:B------:R-:W-:Y:S01]  /*5c90*/  MOV R87, UR4 ;  /* 0x0000000400577c02 */ /* 0x000fe20008000f00 */
[----:B------:R-:W3:Y:S01]  /*5ca0*/  LDC.64 R78, c[0x0][0x8b0] ;  /* 0x00022c00ff4e7b82 */ /* 0x000ee20000000a00 */
[----:B------:R-:W4:Y:S01]  /*5cb0*/  LDS R0, [UR43+0x140] ;  /* 0x0001402bff007984 */ /* 0x000f220008000800 */
[C---:B------:R-:W-:Y:S01]  /*5cc0*/  LOP3.LUT R95, R97.reuse, 0x2, RZ, 0xc0, !PT ;  /* 0x00000002615f7812 */ /* 0x040fe200078ec0ff */
[----:B------:R-:W1:Y:S01]  /*5cd0*/  LDCU UR60, c[0x0][0x370] ;  /* 0x00006e00ff3c77ac */ /* 0x000e620008000800 */
[----:B------:R-:W-:Y:S01]  /*5ce0*/  LOP3.LUT R37, R6, 0x400000, R37, 0xf8, !PT ;  /* 0x0040000006257812 */ /* 0x000fe200078ef825 */
[----:B------:R-:W-:Y:S01]  /*5cf0*/  IMAD R96, R96, 0x2, R87 ;  /* 0x0000000260607824 */ /* 0x000fe200078e0257 */
[----:B------:R-:W-:Y:S01]  /*5d00*/  LOP3.LUT R97, R97, 0x4, RZ, 0xc0, !PT ;  /* 0x0000000461617812 */ /* 0x000fe200078ec0ff */
[----:B------:R-:W1:Y:S01]  /*5d10*/  LDCU UR42, c[0x0][0xb0c] ;  /* 0x00016180ff2a77ac */ /* 0x000e620008000800 */
[----:B------:R-:W1:Y:S01]  /*5d20*/  LDC.64 R76, c[0x0][0x8a8] ;  /* 0x00022a00ff4c7b82 */ /* 0x000e620000000a00 */
[----:B------:R-:W-:Y:S01]  /*5d30*/  MOV R91, RZ ;  /* 0x000000ff005b7202 */ /* 0x000fe20000000f00 */
[--C-:B------:R-:W-:Y:S01]  /*5d40*/  IMAD R95, R95, -0x10, R96.reuse ;  /* 0xfffffff05f5f7824 */ /* 0x100fe200078e0260 */
[----:B------:R-:W1:Y:S01]  /*5d50*/  LDCU UR39, c[0x0][0xb30] ;  /* 0x00016600ff2777ac */ /* 0x000e620008000800 */
[----:B------:R-:W-:Y:S01]  /*5d60*/  IMAD R94, R97, -0x10, R96 ;  /* 0xfffffff0615e7824 */ /* 0x000fe200078e0260 */
[----:B------:R-:W1:Y:S01]  /*5d70*/  LDCU.64 UR54, c[0x0][0x888] ;  /* 0x00011100ff3677ac */ /* 0x000e620008000a00 */
[----:B------:R-:W1:Y:S01]  /*5d80*/  LDCU.64 UR40, c[0x0][0xb28] ;  /* 0x00016500ff2877ac */ /* 0x000e620008000a00 */
[----:B------:R-:W1:Y:S01]  /*5d90*/  LDCU.128 UR56, c[0x0][0xb10] ;  /* 0x00016200ff3877ac */ /* 0x000e620008000c00 */
[----:B------:R-:W1:Y:S01]  /*5da0*/  LDCU UR53, c[0x0][0x374] ;  /* 0x00006e80ff3577ac */ /* 0x000e620008000800 */
[----:B------:R-:W-:Y:S01]  /*5db0*/  UMOV UR52, URZ ;  /* 0x000000ff00347c82 */ /* 0x000fe20008000000 */
[----:B------:R-:W-:Y:S01]  /*5dc0*/  UMOV UR46, URZ ;  /* 0x000000ff002e7c82 */ /* 0x000fe20008000000 */
[----:B--2-4-:R-:W-:-:S07]  /*5dd0*/  IMAD.IADD R37, R0, 0x1, R37 ;  /* 0x0000000100257824 */ /* 0x014fce00078e0225 */
.L_x_146:
[----:B------:R-:W-:Y:S02]  /*5de0*/  LEA R3, R89, UR43, 0x3 ;  /* 0x0000002b59037c11 */ /* 0x000fe4000f8e18ff */
[----:B------:R-:W-:Y:S02]  /*5df0*/  SHF.L.U32 R0, R91, 0x1f, RZ ;  /* 0x0000001f5b007819 */ /* 0x000fe400000006ff */
[----:B------:R-:W-:Y:S02]  /*5e00*/  LEA R5, R89, UR43, 0x4 ;  /* 0x0000002b59057c11 */ /* 0x000fe4000f8e20ff */
[----:B--2---:R-:W2:Y:S02]  /*5e10*/  SYNCS.PHASECHK.TRANS64.TRYWAIT P0, [R3+URZ+0x90], R0 ;  /* 0x00009000030075a7 */ /* 0x004ea400080011ff */
[----:B-12---:R-:W-:Y:S05]  /*5e20*/  @!P0 BRA `(.L_x_103) ;  /* 0x0000004c00748947 */ /* 0x006fea0003800000 */
.L_x_197:
[----:B------:R-:W4:Y:S01]  /*5e30*/  LDS.128 R4, [R5+0x120] ;  /* 0x0001200005047984 */ /* 0x000f220000000c00 */
[----:B------:R-:W-:Y:S01]  /*5e40*/  UISETP.GE.AND UP0, UPT, UR45, 0x1, UPT ;  /* 0x000000012d00788c */ /* 0x000fe2000bf06270 */
[----:B------:R-:W-:Y:S01]  /*5e50*/  @!PT LDS RZ, [RZ] ;  /* 0x00000000fffff984 */ /* 0x000fe20000000800 */
[----:B------:R-:W-:Y:S01]  /*5e60*/  @!PT LDS RZ, [RZ] ;  /* 0x00000000fffff984 */ /* 0x000fe20000000800 */
[----:B------:R-:W-:Y:S01]  /*5e70*/  @!PT LDS RZ, [RZ] ;  /* 0x00000000fffff984 */ /* 0x000fe20000000800 */
[----:B------:R-:W-:Y:S01]  /*5e80*/  @!PT LDS RZ, [RZ] ;  /* 0x00000000fffff984 */ /* 0x000fe20000000800 */
[----:B------:R1:W-:Y:S06]  /*5e90*/  MEMBAR.ALL.CTA ;  /* 0x0000000000007992 */ /* 0x0003ec0000008000 */
[----:B-1----:R-:W1:Y:S01]  /*5ea0*/  FENCE.VIEW.ASYNC.S ;  /* 0x00000000000073c6 */ /* 0x002e620000000000 */
[----:B----4-:R-:W-:Y:S11]  /*5eb0*/  LOP3.LUT P0, RZ, R6, 0x1, RZ, 0xc0, !PT ;  /* 0x0000000106ff7812 */ /* 0x010ff6000780c0ff */
[----:B------:R-:W-:Y:S02]  /*5ec0*/  @!UPT UIADD3 URZ, UPT, UPT, URZ, URZ, URZ ;  /* 0x000000fffffff290 */ /* 0x000fe4000fffe0ff */
[----:B-1----:R-:W-:Y:S01]  /*5ed0*/  VOTEU.ANY UP1, P0 ;  /* 0x0000000000ff7886 */ /* 0x002fe20000020100 */
[----:B------:R-:W-:Y:S01]  /*5ee0*/  PLOP3.LUT P0, PT, PT, PT, UP1, 0x80, 0x8 ;  /* 0x000000000008781c */ /* 0x000fe20003f0f018 */
[----:B------:R-:W-:Y:S11]  /*5ef0*/  UP2UR UR62, UPR, URZ, 0x2 ;  /* 0x00000002ff3e7883 */ /* 0x000ff60008000000 */
[----:B------:R-:W-:Y:S01]  /*5f00*/  @!UPT UIADD3 URZ, UPT, UPT, URZ, URZ, URZ ;  /* 0x000000fffffff290 */ /* 0x000fe2000fffe0ff */
[----:B--2---:R-:W-:Y:S02]  /*5f10*/  @P0 SHF.R.U32.HI R0, RZ, 0x10, R5 ;  /* 0x00000010ff000819 */ /* 0x004fe40000011605 */
        /* <DEDUP_REMOVED lines=12> */
[----:B------:R-:W2:Y:S01]  /*5fe0*/  LDCU UR12, c[0x0][0xb20] ;  /* 0x00016400ff0c77ac */ /* 0x000ea20008000800 */
[----:B------:R-:W-:Y:S02]  /*5ff0*/  UIMAD.WIDE.U32 UR4, UR53, UR59, URZ ;  /* 0x0000003b350472a5 */ /* 0x000fe4000f8e00ff */
[----:B------:R-:W-:Y:S02]  /*6000*/  UIMAD.WIDE.U32 UR6, UR60, UR56, URZ ;  /* 0x000000383c0672a5 */ /* 0x000fe4000f8e00ff */
[----:B------:R-:W-:Y:S02]  /*6010*/  UISETP.NE.AND UP0, UPT, UR58, 0x1, UPT ;  /* 0x000000013a00788c */ /* 0x000fe4000bf05270 */
[----:B------:R-:W-:Y:S02]  /*6020*/  UIMAD.WIDE.U32 UR8, UR37, UR59, URZ ;  /* 0x0000003b250872a5 */ /* 0x000fe4000f8e00ff */
[----:B------:R-:W-:Y:S02]  /*6030*/  UIMAD.WIDE.U32 UR10, UR38, UR56, URZ ;  /* 0x00000038260a72a5 */ /* 0x000fe4000f8e00ff */
[----:B------:R-:W-:Y:S02]  /*6040*/  UISETP.NE.AND UP1, UPT, UR42, 0x1, UPT ;  /* 0x000000012a00788c */ /* 0x000fe4000bf25270 */
[----:B------:R-:W-:Y:S01]  /*6050*/  UISETP.NE.AND UP2, UPT, UR45, 0x1, UPT ;  /* 0x000000012d00788c */ /* 0x000fe2000bf45270 */
[----:B------:R-:W-:Y:S02]  /*6060*/  UMOV UR4, UR5 ;  /* 0x0000000500047c82 */ /* 0x000fe40008000000 */
[----:B--2---:R-:W-:Y:S03]  /*6070*/  USHF.R.U32.HI UR5, URZ, UR12, UR4 ;  /* 0x0000000cff057299 */ /* 0x004fe60008011604 */
[----:B------:R-:W-:Y:S02]  /*6080*/  UMOV UR4, UR7 ;  /* 0x0000000700047c82 */ /* 0x000fe40008000000 */
[----:B------:R-:W-:Y:S02]  /*6090*/  USHF.R.U32.HI UR7, URZ, UR57, UR4 ;  /* 0x00000039ff077299 */ /* 0x000fe40008011604 */
[----:B------:R-:W-:Y:S02]  /*60a0*/  USEL UR4, UR53, UR5, !UP0 ;  /* 0x0000000535047287 */ /* 0x000fe4000c000000 */
[----:B------:R-:W-:Y:S01]  /*60b0*/  USEL UR7, UR60, UR7, !UP1 ;  /* 0x000000073c077287 */ /* 0x000fe2000c800000 */
[----:B------:R-:W-:Y:S01]  /*60c0*/  UMOV UR5, UR9 ;  /* 0x0000000900057c82 */ /* 0x000fe20008000000 */
[----:B------:R-:W-:Y:S02]  /*60d0*/  UIMAD.WIDE.U32 UR8, UR4, UR40, URZ ;  /* 0x00000028040872a5 */ /* 0x000fe4000f8e00ff */
[----:B------:R-:W-:Y:S03]  /*60e0*/  USHF.R.U32.HI UR6, URZ, UR12, UR5 ;  /* 0x0000000cff067299 */ /* 0x000fe60008011605 */
[----:B------:R-:W-:Y:S01]  /*60f0*/  UMOV UR5, UR11 ;  /* 0x0000000b00057c82 */ /* 0x000fe20008000000 */
[----:B------:R-:W-:Y:S02]  /*6100*/  UIMAD.WIDE.U32 UR10, UR7, UR40, URZ ;  /* 0x00000028070a72a5 */ /* 0x000fe4000f8e00ff */
[----:B------:R-:W-:Y:S02]  /*6110*/  USHF.R.U32.HI UR12, URZ, UR57, UR5 ;  /* 0x00000039ff0c7299 */ /* 0x000fe40008011605 */
[----:B------:R-:W-:Y:S01]  /*6120*/  USEL UR6, UR37, UR6, !UP0 ;  /* 0x0000000625067287 */ /* 0x000fe2000c000000 */
[----:B------:R-:W-:Y:S02]  /*6130*/  UMOV UR5, UR9 ;  /* 0x0000000900057c82 */ /* 0x000fe40008000000 */
[----:B------:R-:W-:Y:S01]  /*6140*/  UMOV UR10, UR11 ;  /* 0x0000000b000a7c82 */ /* 0x000fe20008000000 */
[----:B------:R-:W-:Y:S02]  /*6150*/  @UP2 USHF.R.U32.HI UR4, URZ, UR41, UR5 ;  /* 0x00000029ff042299 */ /* 0x000fe40008011605 */
[----:B------:R-:W-:Y:S02]  /*6160*/  @UP2 USHF.R.U32.HI UR7, URZ, UR41, UR10 ;  /* 0x00000029ff072299 */ /* 0x000fe4000801160a */
[----:B------:R-:W-:Y:S02]  /*6170*/  UIMAD UR4, UR45, UR4, URZ ;  /* 0x000000042d0472a4 */ /* 0x000fe4000f8e02ff */
        /* <DEDUP_REMOVED lines=8> */
[----:B------:R-:W-:Y:S02]  /*6200*/  USEL UR11, UR6, UR4, !UP2 ;  /* 0x00000004060b7287 */ /* 0x000fe4000d000000 */
[----:B------:R-:W-:Y:S02]  /*6210*/  UIADD3 UR8, UPT, UPT, -UR5, URZ, URZ ;  /* 0x000000ff05087290 */ /* 0x000fe4000fffe1ff */
[----:B------:R-:W-:Y:S01]  /*6220*/  UIADD3 UR10, UPT, UPT, -UR11, URZ, URZ ;  /* 0x000000ff0b0a7290 */ /* 0x000fe2000fffe1ff */
[----:B------:R-:W-:Y:S01]  /*6230*/  @!UP0 UMOV UR4, UR9 ;  /* 0x0000000900048c82 */ /* 0x000fe20008000000 */
[----:B------:R-:W-:Y:S02]  /*6240*/  UIADD3 UR9, UPT, UPT, -UR6, URZ, URZ ;  /* 0x000000ff06097290 */ /* 0x000fe4000fffe1ff */
[----:B------:R-:W-:Y:S02]  /*6250*/  @!UP0 USHF.R.U32.HI UR4, URZ, UR41, UR4 ;  /* 0x00000029ff048299 */ /* 0x000fe40008011604 */
[----:B------:R-:W-:Y:S02]  /*6260*/  UIMAD UR10, UR45, UR10, UR6 ;  /* 0x0000000a2d0a72a4 */ /* 0x000fe4000f8e0206 */
[----:B------:R-:W-:Y:S04]  /*6270*/  @!UP0 USEL UR4, UR5, UR4, !UP2 ;  /* 0x0000000405048287 */ /* 0x000fe8000d000000 */
[----:B------:R-:W-:Y:S02]  /*6280*/  @!UP0 UIMAD UR10, UR7, UR10, UR4 ;  /* 0x0000000a070a82a4 */ /* 0x000fe4000f8e0204 */
[----:B------:R-:W-:Y:S02]  /*6290*/  @!UP0 UIADD3 UR11, UPT, UPT, UR11, -UR4, URZ ;  /* 0x800000040b0b8290 */ /* 0x000fe4000fffe0ff */
[----:B------:R-:W-:Y:S02]  /*62a0*/  UIMAD UR7, UR42, UR8, UR38 ;  /* 0x000000082a0772a4 */ /* 0x000fe4000f8e0226 */
[----:B------:R-:W-:Y:S02]  /*62b0*/  @!UP0 UIMAD UR6, UR11, UR45, UR5 ;  /* 0x0000002d0b0682a4 */ /* 0x000fe4000f8e0205 */
[----:B------:R-:W-:Y:S01]  /*62c0*/  UIMAD UR4, UR58, UR9, UR37 ;  /* 0x000000093a0472a4 */ /* 0x000fe2000f8e0225 */
[----:B------:R-:W-:Y:S02]  /*62d0*/  @!UP0 UMOV UR5, UR10 ;  /* 0x0000000a00058c82 */ /* 0x000fe40008000000 */
[----:B------:R-:W-:Y:S02]  /*62e0*/  UIMAD UR38, UR5, UR42, UR7 ;  /* 0x0000002a052672a4 */ /* 0x000fe4000f8e0207 */
[----:B------:R-:W-:Y:S11]  /*62f0*/  UIMAD UR37, UR6, UR58, UR4 ;  /* 0x0000003a062572a4 */ /* 0x000ff6000f8e0204 */
[----:B------:R-:W-:Y:S01]  /*6300*/  @!UPT UIADD3 URZ, UPT, UPT, URZ, URZ, URZ ;  /* 0x000000fffffff290 */ /* 0x000fe2000fffe0ff */
.L_x_104:
[----:B------:R-:W-:Y:S01]  /*6310*/  UISETP.NE.AND UP0, UPT, UR39, 0x1, UPT ;  /* 0x000000012700788c */ /* 0x000fe2000bf05270 */
[----:B------:R-:W-:Y:S01]  /*6320*/  LOP3.LUT P0, RZ, R87, 0x1b0, RZ, 0xc0, !PT ;  /* 0x000001b057ff7812 */ /* 0x000fe2000780c0ff */
[----:B------:R-:W-:Y:S01]  /*6330*/  USHF.L.U32 UR50, UR20, 0x6, URZ ;  /* 0x0000000614327899 */ /* 0x000fe200080006ff */
[----:B------:R-:W-:Y:S01]  /*6340*/  BSSY.RECONVERGENT B6, `(.L_x_105) ;  /* 0x0000034000067945 */ /* 0x000fe20003800200 */
[----:B------:R-:W-:Y:S01]  /*6350*/  USHF.L.U32 UR49, UR24, 0x8, URZ ;  /* 0x0000000818317899 */ /* 0x000fe200080006ff */
[----:B------:R-:W-:Y:S06]  /*6360*/  IADD3 R89, PT, PT, R89, 0x1, RZ ;  /* 0x0000000159597810 */ /* 0x000fec0007ffe0ff */
[----:B------:R-:W2:Y:S01]  /*6370*/  @!UP0 LDCU.128 UR12, c[0x0][0xb10] ;  /* 0x00016200ff0c87ac */ /* 0x000ea20008000c00 */
[----:B------:R-:W4:Y:S01]  /*6380*/  @!UP0 LDCU UR5, c[0x0][0xb0c] ;  /* 0x00016180ff0587ac */ /* 0x000f220008000800 */
[----:B------:R-:W3:Y:S01]  /*6390*/  @!UP0 LDCU UR10, c[0x0][0xb20] ;  /* 0x00016400ff0a87ac */ /* 0x000ee20008000800 */
[----:B--2---:R-:W-:Y:S02]  /*63a0*/  UIMAD.WIDE.U32 UR8, UR38, UR12, URZ ;  /* 0x0000000c260872a5 */ /* 0x004fe4000f8e00ff */
[----:B------:R-:W-:Y:S02]  /*63b0*/  UIMAD.WIDE.U32 UR6, UR37, UR15, URZ ;  /* 0x0000000f250672a5 */ /* 0x000fe4000f8e00ff */
[----:B------:R-:W-:Y:S03]  /*63c0*/  @!UP0 UISETP.NE.AND UP1, UPT, UR14, 0x1, UPT ;  /* 0x000000010e00888c */ /* 0x000fe6000bf25270 */
[----:B------:R-:W-:Y:S01]  /*63d0*/  @!UP0 UMOV UR4, UR9 ;  /* 0x0000000900048c82 */ /* 0x000fe20008000000 */
[----:B----4-:R-:W-:Y:S02]  /*63e0*/  @!UP0 UISETP.NE.AND UP2, UPT, UR5, 0x1, UPT ;  /* 0x000000010500888c */ /* 0x010fe4000bf45270 */
[----:B------:R-:W-:Y:S01]  /*63f0*/  @!UP0 USHF.R.U32.HI UR4, URZ, UR13, UR4 ;  /* 0x0000000dff048299 */ /* 0x000fe20008011604 */
[----:B------:R-:W-:Y:S02]  /*6400*/  @!UP0 UMOV UR6, UR7 ;  /* 0x0000000700068c82 */ /* 0x000fe40008000000 */
[----:B---3--:R-:W-:Y:S02]  /*6410*/  @!UP0 USHF.R.U32.HI UR6, URZ, UR10, UR6 ;  /* 0x0000000aff068299 */ /* 0x008fe40008011606 */
[----:B------:R-:W-:Y:S02]  /*6420*/  @!UP0 USEL UR7, UR38, UR4, !UP2 ;  /* 0x0000000426078287 */ /* 0x000fe4000d000000 */
[----:B------:R-:W-:Y:S04]  /*6430*/  @!UP0 USEL UR6, UR37, UR6, !UP1 ;  /* 0x0000000625068287 */ /* 0x000fe8000c800000 */
[----:B------:R-:W-:Y:S02]  /*6440*/  @!UP0 UIADD3 UR4, UPT, UPT, -UR7, UR6, URZ ;  /* 0x0000000607048290 */ /* 0x000fe4000fffe1ff */
[----:B------:R-:W-:Y:S02]  /*6450*/  @!UP0 UIADD3 UR6, UPT, UPT, UR7, -UR6, URZ ;  /* 0x8000000607068290 */ /* 0x000fe4000fffe0ff */
[----:B------:R-:W-:Y:S02]  /*6460*/  @!UP0 UIMAD UR38, UR4, UR5, UR38 ;  /* 0x00000005042682a4 */ /* 0x000fe4000f8e0226 */
[----:B------:R-:W-:Y:S01]  /*6470*/  @!UP0 UIMAD UR37, UR6, UR14, UR37 ;  /* 0x0000000e062582a4 */ /* 0x000fe2000f8e0225 */
[----:B------:R-:W-:Y:S11]  /*6480*/  @!P0 BRA `(.L_x_106) ;  /* 0x00000000007c8947 */ /* 0x000ff60003800000 */
[----:B------:R-:W2:Y:S01]  /*6490*/  LDCU.64 UR8, c[0x4][0x80] ;  /* 0x01001000ff0877ac */ /* 0x000ea20008000a00 */
[----:B------:R-:W-:Y:S01]  /*64a0*/  MOV R2, 0x0 ;  /* 0x0000000000027802 */ /* 0x000fe20000000f00 */
[----:B------:R-:W-:Y:S02]  /*64b0*/  HFMA2 R12, -RZ, RZ, 0, 5.9604644775390625e-08 ;  /* 0x00000001ff0c7431 */ /* 0x000fe400000001ff */
[----:B------:R-:W-:Y:S01]  /*64c0*/  IMAD.MOV.U32 R8, RZ, RZ, 0x70 ;  /* 0x00000070ff087424 */ /* 0x000fe200078e00ff */
[----:B------:R3:W4:Y:S01]  /*64d0*/  LDC.64 R14, c[0x4][R2] ;  /* 0x01000000020e7b82 */ /* 0x0007220000000a00 */
[----:B------:R-:W1:Y:S01]  /*64e0*/  LDCU.64 UR6, c[0x4][0x88] ;  /* 0x01001100ff0677ac */ /* 0x000e620008000a00 */
[----:B------:R-:W-:Y:S01]  /*64f0*/  IMAD.MOV.U32 R13, RZ, RZ, RZ ;  /* 0x000000ffff0d7224 */ /* 0x000fe200078e00ff */
[----:B------:R-:W1:Y:S01]  /*6500*/  LDCU.64 UR4, c[0x4][0x8] ;  /* 0x01000100ff0477ac */ /* 0x000e620008000a00 */
[----:B--2---:R-:W-:Y:S01]  /*6510*/  MOV R5, UR9 ;  /* 0x0000000900057c02 */ /* 0x004fe20008000f00 */
[----:B------:R-:W-:Y:S01]  /*6520*/  IMAD.U32 R4, RZ, RZ, UR8 ;  /* 0x00000008ff047e24 */ /* 0x000fe2000f8e00ff */
[----:B-1----:R-:W-:Y:S01]  /*6530*/  MOV R7, UR7 ;  /* 0x0000000700077c02 */ /* 0x002fe20008000f00 */
[----:B------:R-:W-:Y:S01]  /*6540*/  IMAD.U32 R6, RZ, RZ, UR6 ;  /* 0x00000006ff067e24 */ /* 0x000fe2000f8e00ff */
[----:B------:R-:W-:Y:S01]  /*6550*/  MOV R11, UR5 ;  /* 0x00000005000b7c02 */ /* 0x000fe20008000f00 */
[----:B------:R-:W-:Y:S02]  /*6560*/  IMAD.U32 R10, RZ, RZ, UR4 ;  /* 0x00000004ff0a7e24 */ /* 0x000fe4000f8e00ff */
[----:B------:R-:W-:Y:S07]  /*6570*/  LEPC R20, `(.L_x_107) ;  /* 0x000000001014794e */ /* 0x000fee0000000000 */
[----:B---345:R-:W-:Y:S05]  /*6580*/  CALL.ABS.NOINC R14 ;  /* 0x000000000e007343 */ /* 0x038fea0003c00000 */
.L_x_107:
[----:B------:R-:W1:Y:S01]  /*6590*/  LDCU.64 UR8, c[0x4][0x80] ;  /* 0x01001000ff0877ac */ /* 0x000e620008000a00 */
[----:B------:R-:W2:Y:S01]  /*65a0*/  LDC.64 R2, c[0x4][R2] ;  /* 0x0100000002027b82 */ /* 0x000ea20000000a00 */
[----:B------:R-:W-:Y:S02]  /*65b0*/  HFMA2 R12, -RZ, RZ, 0, 5.9604644775390625e-08 ;  /* 0x00000001ff0c7431 */ /* 0x000fe400000001ff */
[----:B------:R-:W-:Y:S02]  /*65c0*/  IMAD.MOV.U32 R8, RZ, RZ, 0x70 ;  /* 0x00000070ff087424 */ /* 0x000fe400078e00ff */
[----:B------:R-:W-:Y:S01]  /*65d0*/  IMAD.MOV.U32 R13, RZ, RZ, RZ ;  /* 0x000000ffff0d7224 */ /* 0x000fe200078e00ff */
[----:B------:R-:W3:Y:S01]  /*65e0*/  LDCU.64 UR6, c[0x4][0x88] ;  /* 0x01001100ff0677ac */ /* 0x000ee20008000a00 */
[----:B------:R-:W4:Y:S01]  /*65f0*/  LDCU.64 UR4, c[0x4][0x8] ;  /* 0x01000100ff0477ac */ /* 0x000f220008000a00 */
[----:B-1----:R-:W-:Y:S02]  /*6600*/  MOV R4, UR8 ;  /* 0x0000000800047c02 */ /* 0x002fe40008000f00 */
[----:B------:R-:W-:Y:S02]  /*6610*/  MOV R5, UR9 ;  /* 0x0000000900057c02 */ /* 0x000fe40008000f00 */
[----:B---3--:R-:W-:Y:S01]  /*6620*/  MOV R7, UR7 ;  /* 0x0000000700077c02 */ /* 0x008fe20008000f00 */
[----:B------:R-:W-:Y:S01]  /*6630*/  IMAD.U32 R6, RZ, RZ, UR6 ;  /* 0x00000006ff067e24 */ /* 0x000fe2000f8e00ff */
[----:B----4-:R-:W-:Y:S01]  /*6640*/  MOV R11, UR5 ;  /* 0x00000005000b7c02 */ /* 0x010fe20008000f00 */
[----:B------:R-:W-:Y:S02]  /*6650*/  IMAD.U32 R10, RZ, RZ, UR4 ;  /* 0x00000004ff0a7e24 */ /* 0x000fe4000f8e00ff */
[----:B------:R-:W-:Y:S07]  /*6660*/  LEPC R20, `(.L_x_106) ;  /* 0x000000001014794e */ /* 0x000fee0000000000 */
[----:B--2---:R-:W-:Y:S05]  /*6670*/  CALL.ABS.NOINC R2 ;  /* 0x0000000002007343 */ /* 0x004fea0003c00000 */
.L_x_106:
[----:B------:R-:W-:Y:S05]  /*6680*/  BSYNC.RECONVERGENT B6 ;  /* 0x0000000000067941 */ /* 0x000fea0003800200 */
.L_x_105:
[----:B------:R-:W-:Y:S02]  /*6690*/  ISETP.NE.U32.AND P0, PT, RZ, UR54, PT ;  /* 0x00000036ff007c0c */ /* 0x000fe4000bf05070 */
[C---:B------:R-:W-:Y:S02]  /*66a0*/  ISETP.NE.U32.AND P1, PT, R82.reuse, RZ, PT ;  /* 0x000000ff5200720c */ /* 0x040fe40003f25070 */
[----:B------:R-:W-:Y:S02]  /*66b0*/  ISETP.NE.U32.AND P4, PT, R82, RZ, PT ;  /* 0x000000ff5200720c */ /* 0x000fe40003f85070 */
[----:B------:R-:W-:Y:S02]  /*66c0*/  ISETP.NE.AND.EX P0, PT, RZ, UR55, PT, P0 ;  /* 0x00000037ff007c0c */ /* 0x000fe4000bf05300 */
[C---:B------:R-:W-:Y:S02]  /*66d0*/  ISETP.NE.AND.EX P1, PT, R83.reuse, RZ, PT, P1 ;  /* 0x000000ff5300720c */ /* 0x040fe40003f25310 */
[----:B------:R-:W-:Y:S02]  /*66e0*/  ISETP.NE.AND.EX P4, PT, R83, RZ, P0, P4 ;  /* 0x000000ff5300720c */ /* 0x000fe40000785340 */
[----:B------:R-:W-:Y:S02]  /*66f0*/  ISETP.NE.U32.AND P5, PT, R78, RZ, PT ;  /* 0x000000ff4e00720c */ /* 0x000fe40003fa5070 */
[----:B------:R-:W-:Y:S02]  /*6700*/  ISETP.NE.U32.AND P3, PT, RZ, UR54, PT ;  /* 0x00000036ff007c0c */ /* 0x000fe4000bf65070 */
[----:B------:R-:W-:Y:S02]  /*6710*/  PLOP3.LUT P2, PT, PT, PT, PT, 0x8, 0x80 ;  /* 0x000000000080781c */ /* 0x000fe40003f4e170 */
[----:B------:R-:W-:Y:S02]  /*6720*/  ISETP.NE.AND.EX P5, PT, R79, RZ, PT, P5 ;  /* 0x000000ff4f00720c */ /* 0x000fe40003fa5350 */
[----:B------:R-:W-:Y:S03]  /*6730*/  ISETP.NE.AND.EX P3, PT, RZ, UR55, PT, P3 ;  /* 0x00000037ff007c0c */ /* 0x000fe6000bf65330 */
[----:B------:R-:W-:Y:S01]  /*6740*/  @!P4 PLOP3.LUT P2, PT, P1, PT, PT, 0x80, 0x8 ;  /* 0x000000000008c81c */ /* 0x000fe20000f4f070 */
[----:B------:R-:W-:Y:S01]  /*6750*/  @!UPT UIADD3 URZ, UPT, UPT, URZ, URZ, URZ ;  /* 0x000000fffffff290 */ /* 0x000fe2000fffe0ff */
[----:B------:R-:W-:Y:S11]  /*6760*/  @!P1 BRA `(.L_x_108) ;  /* 0x0000000000309947 */ /* 0x000ff60003800000 */
[----:B------:R-:W-:Y:S01]  /*6770*/  ISETP.NE.U32.AND P0, PT, R80, RZ, PT ;  /* 0x000000ff5000720c */ /* 0x000fe20003f05070 */
[----:B------:R-:W2:Y:S01]  /*6780*/  LDCU.64 UR4, c[0x0][0x358] ;  /* 0x00006b00ff0477ac */ /* 0x000ea20008000a00 */
[----:B------:R-:W-:Y:S02]  /*6790*/  IMAD.MOV.U32 R84, RZ, RZ, 0x1 ;  /* 0x00000001ff547424 */ /* 0x000fe400078e00ff */
[----:B------:R-:W-:Y:S11]  /*67a0*/  ISETP.NE.AND.EX P0, PT, R81, RZ, PT, P0 ;  /* 0x000000ff5100720c */ /* 0x000ff60003f05300 */
[----:B------:R-:W-:Y:S02]  /*67b0*/  @!UPT UIADD3 URZ, UPT, UPT, URZ, URZ, URZ ;  /* 0x000000fffffff290 */ /* 0x000fe4000fffe0ff */
[----:B------:R-:W3:Y:S01]  /*67c0*/  @P0 LDC.64 R2, c[0x0][0x888] ;  /* 0x00022200ff020b82 */ /* 0x000ee20000000a00 */
[----:B-1----:R-:W-:Y:S04]  /*67d0*/  @P0 IMAD R0, R82, UR36, RZ ;  /* 0x0000002452000c24 */ /* 0x002fe8000f8e02ff */
[----:B---3--:R-:W-:Y:S04]  /*67e0*/  @P0 IMAD.WIDE R2, R0, 0x4, R2 ;  /* 0x0000000400020825 */ /* 0x008fe800078e0202 */
[----:B------:R-:W-:Y:S01]  /*67f0*/  HFMA2 R0, -RZ, RZ, 0, 5.9604644775390625e-08 ;  /* 0x00000001ff007431 */ /* 0x000fe200000001ff */
[----:B--2--5:R2:W5:Y:S04]  /*6800*/  @P0 LDG.E R41, desc[UR4][R2.64] ;  /* 0x0000000402290981 */ /* 0x024568000c1e1900 */
[----:B------:R-:W-:Y:S01]  /*6810*/  @!P0 PRMT R84, R0, 0x7610, R84 ;  /* 0x0000761000548816 */ /* 0x000fe20000000054 */
[----:B--2---:R-:W3:Y:S06]  /*6820*/  @!P0 LDC R41, c[0x0][0x880] ;  /* 0x00022000ff298b82 */ /* 0x004eec0000000800 */
.L_x_108:
[----:B------:R-:W-:Y:S05]  /*6830*/  @!P5 BRA `(.L_x_109) ;  /* 0x000000000024d947 */ /* 0x000fea0003800000 */
[----:B------:R-:W-:Y:S01]  /*6840*/  ISETP.NE.U32.AND P0, PT, R76, RZ, PT ;  /* 0x000000ff4c00720c */ /* 0x000fe20003f05070 */
[----:B------:R-:W2:Y:S03]  /*6850*/  LDCU.64 UR4, c[0x0][0x358] ;  /* 0x00006b00ff0477ac */ /* 0x000ea60008000a00 */
[----:B------:R-:W-:Y:S11]  /*6860*/  ISETP.NE.AND.EX P0, PT, R77, RZ, PT, P0 ;  /* 0x000000ff4d00720c */ /* 0x000ff60003f05300 */
[----:B------:R-:W-:Y:S02]  /*6870*/  @!UPT UIADD3 URZ, UPT, UPT, URZ, URZ, URZ ;  /* 0x000000fffffff290 */ /* 0x000fe4000fffe0ff */
[----:B------:R-:W4:Y:S01]  /*6880*/  @P0 LDC.64 R2, c[0x0][0x8a8] ;  /* 0x00022a00ff020b82 */ /* 0x000f220000000a00 */
[----:B-1----:R-:W-:Y:S04]  /*6890*/  @P0 IMAD R0, R78, UR36, RZ ;  /* 0x000000244e000c24 */ /* 0x002fe8000f8e02ff */
[----:B----4-:R-:W-:Y:S05]  /*68a0*/  @P0 IMAD.WIDE R2, R0, 0x4, R2 ;  /* 0x0000000400020825 */ /* 0x010fea00078e0202 */
[----:B--2--5:R2:W5:Y:S02]  /*68b0*/  @P0 LDG.E R38, desc[UR4][R2.64] ;  /* 0x0000000402260981 */ /* 0x024564000c1e1900 */
[----:B--2---:R-:W4:Y:S02]  /*68c0*/  @!P0 LDC R38, c[0x0][0x8a0] ;  /* 0x00022800ff268b82 */ /* 0x004f240000000800 */
.L_x_109:
[----:B---3-5:R-:W-:Y:S01]  /*68d0*/  FSETP.NEU.AND P0, PT, R41, RZ, PT ;  /* 0x000000ff2900720b */ /* 0x028fe20003f0d000 */
[----:B------:R-:W-:Y:S01]  /*68e0*/  BSSY B1, `(.L_x_110) ;  /* 0x0000038000017945 */ /* 0x000fe20003800000 */
[----:B------:R-:W-:Y:S01]  /*68f0*/  SEL R5, RZ, 0xffffffff, P3 ;  /* 0xffffffffff057807 */ /* 0x000fe20001800000 */
[----:B------:R-:W-:Y:S01]  /*6900*/  IMAD.MOV.U32 R46, RZ, RZ, 0x1 ;  /* 0x00000001ff2e7424 */ /* 0x000fe200078e00ff */
[----:B------:R-:W-:Y:S01]  /*6910*/  @!P4 LOP3.LUT P3, RZ, R84, 0xff, RZ, 0xc0, !PT ;  /* 0x000000ff54ffc812 */ /* 0x000fe2000786c0ff */
[C---:B------:R-:W-:Y:S01]  /*6920*/  IMAD R39, R36.reuse, 0x80, R37 ;  /* 0x0000008024277824 */ /* 0x040fe200078e0225 */
[----:B-1----:R-:W-:Y:S01]  /*6930*/  @!P4 SEL R0, RZ, 0xffffffff, P0 ;  /* 0xffffffffff00c807 */ /* 0x002fe20000000000 */
[----:B------:R-:W-:Y:S01]  /*6940*/  IMAD R90, R97, -0x10, R95 ;  /* 0xfffffff0615a7824 */ /* 0x000fe200078e025f */
[----:B------:R-:W-:Y:S01]  /*6950*/  LOP3.LUT R93, R93, 0x1, RZ, 0x3c, !PT ;  /* 0x000000015d5d7812 */ /* 0x000fe200078e3cff */
[----:B------:R-:W-:Y:S01]  /*6960*/  IMAD.MOV.U32 R47, RZ, RZ, RZ ;  /* 0x000000ffff2f7224 */ /* 0x000fe200078e00ff */
[C---:B------:R-:W-:Y:S02]  /*6970*/  @P2 SEL R0, R5.reuse, R0, !P3 ;  /* 0x0000000005002207 */ /* 0x040fe40005800000 */
[----:B------:R-:W-:Y:S02]  /*6980*/  CS2R R74, SRZ ;  /* 0x00000000004a7805 */ /* 0x000fe4000001ff00 */
[----:B------:R-:W-:Y:S02]  /*6990*/  LEA R100, R36, UR43, 0x3 ;  /* 0x0000002b24647c11 */ /* 0x000fe4000f8e18ff */
[----:B------:R-:W-:Y:S02]  /*69a0*/  CS2R R72, SRZ ;  /* 0x0000000000487805 */ /* 0x000fe4000001ff00 */
[----:B------:R-:W-:Y:S02]  /*69b0*/  @!P4 LOP3.LUT R0, R0, 0x1, RZ, 0xc0, !PT ;  /* 0x000000010000c812 */ /* 0x000fe400078ec0ff */
[----:B------:R-:W-:Y:S02]  /*69c0*/  CS2R R66, SRZ ;  /* 0x0000000000427805 */ /* 0x000fe4000001ff00 */
[----:B------:R-:W-:Y:S02]  /*69d0*/  SHF.L.U32 R3, R92, 0x1f, RZ ;  /* 0x0000001f5c037819 */ /* 0x000fe400000006ff */
[----:B------:R-:W-:Y:S02]  /*69e0*/  CS2R R64, SRZ ;  /* 0x0000000000407805 */ /* 0x000fe4000001ff00 */
[----:B------:R-:W-:Y:S02]  /*69f0*/  ISETP.NE.U32.OR P5, PT, R0, 0x1, P4 ;  /* 0x000000010000780c */ /* 0x000fe400027a5470 */
[----:B------:R-:W-:Y:S02]  /*6a00*/  CS2R R58, SRZ ;  /* 0x00000000003a7805 */ /* 0x000fe4000001ff00 */
[----:B------:R-:W-:Y:S02]  /*6a10*/  LOP3.LUT P4, R88, R84, 0xff, RZ, 0xc0, !PT ;  /* 0x000000ff54587812 */ /* 0x000fe4000788c0ff */
[----:B------:R-:W-:Y:S02]  /*6a20*/  CS2R R56, SRZ ;  /* 0x0000000000387805 */ /* 0x000fe4000001ff00 */
[----:B------:R-:W-:Y:S02]  /*6a30*/  SEL R0, RZ, 0xffffffff, P0 ;  /* 0xffffffffff007807 */ /* 0x000fe40000000000 */
[----:B------:R-:W-:Y:S02]  /*6a40*/  CS2R R50, SRZ ;  /* 0x0000000000327805 */ /* 0x000fe4000001ff00 */
[----:B------:R-:W-:Y:S02]  /*6a50*/  P2R R99, PR, RZ, 0x20 ;  /* 0x00000020ff637803 */ /* 0x000fe40000000000 */
[----:B------:R-:W-:Y:S02]  /*6a60*/  CS2R R48, SRZ ;  /* 0x0000000000307805 */ /* 0x000fe4000001ff00 */
[----:B------:R-:W-:Y:S04]  /*6a70*/  @P1 SEL R0, R5, R0, !P4 ;  /* 0x0000000005001207 */ /* 0x000fe80006000000 */
[----:B------:R-:W-:Y:S02]  /*6a80*/  LOP3.LUT R0, R0, 0x1, RZ, 0xc0, !PT ;  /* 0x0000000100007812 */ /* 0x000fe400078ec0ff */
[----:B------:R-:W-:Y:S02]  /*6a90*/  @P5 SHF.L.U32 R2, R93, 0x1f, RZ ;  /* 0x0000001f5d025819 */ /* 0x000fe400000006ff */
[----:B------:R-:W-:Y:S02]  /*6aa0*/  ISETP.NE.U32.AND P0, PT, R0, 0x1, PT ;  /* 0x000000010000780c */ /* 0x000fe40003f05070 */
[----:B------:R-:W1:Y:S02]  /*6ab0*/  @P5 SYNCS.PHASECHK.TRANS64.TRYWAIT P3, [UR43+0x40], R2 ;  /* 0x00004002ff0055a7 */ /* 0x000e64000806112b */
[----:B------:R-:W-:Y:S01]  /*6ac0*/  P2R R60, PR, RZ, 0x1 ;  /* 0x00000001ff3c7803 */ /* 0x000fe20000000000 */
[----:B------:R2:W3:Y:S01]  /*6ad0*/  SYNCS.PHASECHK.TRANS64.TRYWAIT P2, [R100+URZ+0xb0], R3 ;  /* 0x0000b003640075a7 */ /* 0x0004e200080411ff */
[----:B-1----:R-:W-:Y:S01]  /*6ae0*/  @P5 SEL R46, RZ, 0x1, !P3 ;  /* 0x00000001ff2e5807 */ /* 0x002fe20005800000 */
[----:B--2---:R-:W-:Y:S06]  /*6af0*/  @!P5 BRA `(.L_x_111) ;  /* 0x000000000058d947 */ /* 0x004fec0003800000 */
[----:B------:R-:W-:Y:S01]  /*6b00*/  IMAD.MOV.U32 R75, RZ, RZ, RZ ;  /* 0x000000ffff4b7224 */ /* 0x000fe200078e00ff */
[----:B------:R-:W-:Y:S01]  /*6b10*/  ISETP.NE.AND P0, PT, R46, RZ, PT ;  /* 0x000000ff2e00720c */ /* 0x000fe20003f05270 */
[----:B------:R-:W-:Y:S01]  /*6b20*/  BSSY B0, `(.L_x_112) ;  /* 0x000000c000007945 */ /* 0x000fe20003800000 */
[----:B------:R-:W-:Y:S02]  /*6b30*/  CS2R R50, SRZ ;  /* 0x0000000000327805 */ /* 0x000fe4000001ff00 */
[----:B------:R-:W-:Y:S02]  /*6b40*/  CS2R R48, SRZ ;  /* 0x0000000000307805 */ /* 0x000fe4000001ff00 */
[----:B------:R-:W-:Y:S02]  /*6b50*/  CS2R R58, SRZ ;  /* 0x00000000003a7805 */ /* 0x000fe4000001ff00 */
[----:B------:R-:W-:Y:S02]  /*6b60*/  CS2R R56, SRZ ;  /* 0x0000000000387805 */ /* 0x000fe4000001ff00 */
[----:B------:R-:W-:Y:S02]  /*6b70*/  CS2R R66, SRZ ;  /* 0x0000000000427805 */ /* 0x000fe4000001ff00 */
[----:B------:R-:W-:Y:S02]  /*6b80*/  CS2R R64, SRZ ;  /* 0x0000000000407805 */ /* 0x000fe4000001ff00 */
[----:B------:R-:W-:Y:S01]  /*6b90*/  CS2R R72, SRZ ;  /* 0x0000000000487805 */ /* 0x000fe2000001ff00 */
[----:B------:R-:W-:Y:S06]  /*6ba0*/  @P0 BRA `(.L_x_113) ;  /* 0x00000000000c0947 */ /* 0x000fec0003800000 */
[----:B------:R-:W-:Y:S04]  /*6bb0*/  SHF.L.U32 R5, R93, 0x1f, RZ ;  /* 0x0000001f5d057819 */ /* 0x000fe800000006ff */
[----:B------:R-:W1:Y:S02]  /*6bc0*/  SYNCS.PHASECHK.TRANS64.TRYWAIT P0, [UR43+0x40], R5 ;  /* 0x00004005ff0075a7 */ /* 0x000e64000800112b */
[----:B-1----:R-:W-:Y:S05]  /*6bd0*/  @!P0 BRA `(.L_x_114) ;  /* 0x00000040001c8947 */ /* 0x002fea0003800000 */
.L_x_113:
[----:B------:R-:W-:Y:S05]  /*6be0*/  BSYNC B0 ;  /* 0x0000000000007941 */ /* 0x000fea0003800000 */
.L_x_112:
[----:B------:R-:W-:Y:S01]  /*6bf0*/  ISETP.NE.AND P0, PT, R60, RZ, PT ;  /* 0x000000ff3c00720c */ /* 0x000fe20003f05270 */
[----:B------:R-:W-:Y:S11]  /*6c00*/  HFMA2 R47, -RZ, RZ, 0, 5.9604644775390625e-08 ;  /* 0x00000001ff2f7431 */ /* 0x000ff600000001ff */
[----:B------:R-:W-:Y:S01]  /*6c10*/  @!UPT UIADD3 URZ, UPT, UPT, URZ, URZ, URZ ;  /* 0x000000fffffff290 */ /* 0x000fe2000fffe0ff */
[----:B------:R2:W1:Y:S04]  /*6c20*/  @P0 LDS.128 R48, [R96] ;  /* 0x0000000060300984 */ /* 0x0004680000000c00 */
[----:B------:R2:W1:Y:S04]  /*6c30*/  @P0 LDS.128 R56, [R95+0x10] ;  /* 0x000010005f380984 */ /* 0x0004680000000c00 */
[----:B------:R2:W1:Y:S04]  /*6c40*/  @P0 LDS.128 R64, [R94+0x20] ;  /* 0x000020005e400984 */ /* 0x0004680000000c00 */
[----:B------:R2:W1:Y:S02]  /*6c50*/  @P0 LDS.128 R72, [R90+0x30] ;  /* 0x000030005a480984 */ /* 0x0004640000000c00 */
.L_x_111:
[----:B------:R-:W-:Y:S05]  /*6c60*/  BSYNC B1 ;  /* 0x0000000000017941 */ /* 0x000fea0003800000 */
.L_x_110:
[----:B-1----:R-:W-:Y:S04]  /*6c70*/  SHF.R.U32.HI R0, RZ, 0x15, R39 ;  /* 0x00000015ff007819 */ /* 0x002fe80000011627 */
[----:B------:R-:W-:Y:S01]  /*6c80*/  LOP3.LUT P0, RZ, R0, 0x3, R85, 0x48, !PT ;  /* 0x0000000300ff7812 */ /* 0x000fe20007804855 */
[----:B------:R-:W-:Y:S01]  /*6c90*/  @!UPT UIADD3 URZ, UPT, UPT, URZ, URZ, URZ ;  /* 0x000000fffffff290 */ /* 0x000fe2000fffe0ff */
[----:B---3--:R-:W-:Y:S11]  /*6ca0*/  @P2 BRA `(.L_x_115) ;  /* 0x0000000000082947 */ /* 0x008ff60003800000 */
[----:B------:R-:W1:Y:S02]  /*6cb0*/  SYNCS.PHASECHK.TRANS64.TRYWAIT P1, [R100+URZ+0xb0], R3 ;  /* 0x0000b003640075a7 */ /* 0x000e6400080211ff */
[----:B-1----:R-:W-:Y:S05]  /*6cc0*/  @!P1 BRA `(.L_x_116) ;  /* 0x0000003c00f89947 */ /* 0x002fea0003800000 */
.L_x_115:
[----:B------:R-:W-:Y:S05]  /*6cd0*/  @!P0 BRA `(.L_x_117) ;  /* 0x0000000000408947 */ /* 0x000fea0003800000 */
[----:B------:R-:W3:Y:S01]  /*6ce0*/  LDCU.64 UR8, c[0x4][0x70] ;  /* 0x01000e00ff0877ac */ /* 0x000ee20008000a00 */
[----:B-1----:R-:W-:Y:S01]  /*6cf0*/  MOV R3, 0x0 ;  /* 0x0000000000037802 */ /* 0x002fe20000000f00 */
[----:B------:R-:W-:Y:S02]  /*6d00*/  HFMA2 R12, -RZ, RZ, 0, 5.9604644775390625e-08 ;  /* 0x00000001ff0c7431 */ /* 0x000fe400000001ff */
[----:B------:R-:W-:Y:S02]  /*6d10*/  IMAD.MOV.U32 R8, RZ, RZ, 0x192 ;  /* 0x00000192ff087424 */ /* 0x000fe400078e00ff */
[----:B------:R-:W-:Y:S01]  /*6d20*/  IMAD.MOV.U32 R13, RZ, RZ, RZ ;  /* 0x000000ffff0d7224 */ /* 0x000fe200078e00ff */
[----:B------:R-:W1:Y:S01]  /*6d30*/  LDCU.64 UR6, c[0x4][0x78] ;  /* 0x01000f00ff0677ac */ /* 0x000e620008000a00 */
[----:B------:R-:W2:Y:S01]  /*6d40*/  LDC.64 R2, c[0x4][R3] ;  /* 0x0100000003027b82 */ /* 0x000ea20000000a00 */
[----:B------:R-:W5:Y:S01]  /*6d50*/  LDCU.64 UR4, c[0x4][0x10] ;  /* 0x01000200ff0477ac */ /* 0x000f620008000a00 */
[----:B---3--:R-:W-:Y:S01]  /*6d60*/  MOV R5, UR9 ;  /* 0x0000000900057c02 */ /* 0x008fe20008000f00 */
[----:B------:R-:W-:Y:S01]  /*6d70*/  IMAD.U32 R4, RZ, RZ, UR8 ;  /* 0x00000008ff047e24 */ /* 0x000fe2000f8e00ff */
[----:B-1----:R-:W-:Y:S01]  /*6d80*/  MOV R7, UR7 ;  /* 0x0000000700077c02 */ /* 0x002fe20008000f00 */
[----:B------:R-:W-:Y:S01]  /*6d90*/  IMAD.U32 R6, RZ, RZ, UR6 ;  /* 0x00000006ff067e24 */ /* 0x000fe2000f8e00ff */
[----:B-----5:R-:W-:Y:S01]  /*6da0*/  MOV R11, UR5 ;  /* 0x00000005000b7c02 */ /* 0x020fe20008000f00 */
[----:B------:R-:W-:Y:S02]  /*6db0*/  IMAD.U32 R10, RZ, RZ, UR4 ;  /* 0x00000004ff0a7e24 */ /* 0x000fe4000f8e00ff */
[----:B------:R-:W-:Y:S07]  /*6dc0*/  LEPC R20, `(.L_x_117) ;  /* 0x000000001014794e */ /* 0x000fee0000000000 */
[----:B--2-4-:R-:W-:Y:S05]  /*6dd0*/  CALL.ABS.NOINC R2 ;  /* 0x0000000002007343 */ /* 0x014fea0003c00000 */
.L_x_117:
[----:B------:R-:W-:Y:S05]  /*6de0*/  WARPSYNC.ALL ;  /* 0x0000000000007948 */ /* 0x000fea0003800000 */
[----:B------:R-:W-:Y:S01]  /*6df0*/  R2UR UR4, R39 ;  /* 0x00000000270472ca */ /* 0x000fe200000e0000 */
[--C-:B------:R-:W-:Y:S01]  /*6e00*/  HADD2.F32 R40, -RZ, R48.reuse.H0_H0 ;  /* 0x20000030ff287230 */ /* 0x100fe20000004100 */
[----:B------:R-:W-:Y:S01]  /*6e10*/  ISETP.NE.AND P0, PT, R98, RZ, PT ;  /* 0x000000ff6200720c */ /* 0x000fe20003f05270 */
[----:B------:R-:W-:Y:S01]  /*6e20*/  HADD2.F32 R43, -RZ, R48.H1_H1 ;  /* 0x30000030ff2b7230 */ /* 0x000fe20000004100 */
[----:B------:R-:W-:Y:S01]  /*6e30*/  BSSY.RECONVERGENT B0, `(.L_x_118) ;  /* 0x000008b000007945 */ /* 0x000fe20003800200 */
[----:B------:R-:W-:Y:S02]  /*6e40*/  HADD2.F32 R42, -RZ, R49.H0_H0 ;  /* 0x20000031ff2a7230 */ /* 0x000fe40000004100 */
[----:B------:R-:W-:Y:S02]  /*6e50*/  HADD2.F32 R45, -RZ, R51.H0_H0 ;  /* 0x20000033ff2d7230 */ /* 0x000fe40000004100 */
[----:B------:R-:W-:Y:S04]  /*6e60*/  HADD2.F32 R44, -RZ, R75.H1_H1 ;  /* 0x3000004bff2c7230 */ /* 0x000fe80000004100 */
[----:B------:R-:W4:Y:S02]  /*6e70*/  LDTM.x32 R4, tmem[UR4] ;  /* 0x00000004000479ee */ /* 0x000f2400082c0000 */
[C---:B----4-:R-:W-:Y:S01]  /*6e80*/  FMUL R0, R38.reuse, R4 ;  /* 0x0000000426007220 */ /* 0x050fe20000400000 */
[C---:B------:R-:W-:Y:S01]  /*6e90*/  FMUL R2, R38.reuse, R5 ;  /* 0x0000000526027220 */ /* 0x040fe20000400000 */
[C---:B-1----:R-:W-:Y:S01]  /*6ea0*/  FMUL R3, R38.reuse, R6 ;  /* 0x0000000626037220 */ /* 0x042fe20000400000 */
[C---:B------:R-:W-:Y:S01]  /*6eb0*/  FMUL R7, R38.reuse, R7 ;  /* 0x0000000726077220 */ /* 0x040fe20000400000 */
[C---:B------:R-:W-:Y:S01]  /*6ec0*/  FFMA R0, R41.reuse, R40, R0 ;  /* 0x0000002829007223 */ /* 0x040fe20000000000 */
[----:B------:R-:W-:Y:S02]  /*6ed0*/  HADD2.F32 R40, -RZ, R49.H1_H1 ;  /* 0x30000031ff287230 */ /* 0x000fe40000004100 */
[C---:B------:R-:W-:Y:S01]  /*6ee0*/  FFMA R2, R41.reuse, R43, R2 ;  /* 0x0000002b29027223 */ /* 0x040fe20000000002 */
[C---:B------:R-:W-:Y:S01]  /*6ef0*/  FFMA R3, R41.reuse, R42, R3 ;  /* 0x0000002a29037223 */ /* 0x040fe20000000003 */
[--C-:B------:R-:W-:Y:S02]  /*6f00*/  HADD2.F32 R43, -RZ, R50.reuse.H0_H0 ;  /* 0x20000032ff2b7230 */ /* 0x100fe40000004100 */
[----:B------:R-:W-:Y:S01]  /*6f10*/  FMUL R4, R38, R8 ;  /* 0x0000000826047220 */ /* 0x000fe20000400000 */
[----:B------:R-:W-:Y:S01]  /*6f20*/  HADD2.F32 R42, -RZ, R50.H1_H1 ;  /* 0x30000032ff2a7230 */ /* 0x000fe20000004100 */
[----:B------:R-:W-:Y:S01]  /*6f30*/  F2FP.F16.F32.PACK_AB R52, R2, R0 ;  /* 0x000000000234723e */ /* 0x000fe200000000ff */
[C---:B------:R-:W-:Y:S01]  /*6f40*/  FFMA R7, R41.reuse, R40, R7 ;  /* 0x0000002829077223 */ /* 0x040fe20000000007 */
[----:B------:R-:W-:Y:S01]  /*6f50*/  FFMA R4, R41, R43, R4 ;  /* 0x0000002b29047223 */ /* 0x000fe20000000004 */
[C---:B------:R-:W-:Y:S01]  /*6f60*/  FMUL R5, R38.reuse, R9 ;  /* 0x0000000926057220 */ /* 0x040fe20000400000 */
[C---:B------:R-:W-:Y:S01]  /*6f70*/  FMUL R6, R38.reuse, R10 ;  /* 0x0000000a26067220 */ /* 0x040fe20000400000 */
[----:B------:R-:W-:Y:S01]  /*6f80*/  HADD2.F32 R40, -RZ, R51.H1_H1 ;  /* 0x30000033ff287230 */ /* 0x000fe20000004100 */
[----:B------:R-:W-:Y:S01]  /*6f90*/  F2FP.F16.F32.PACK_AB R53, R7, R3 ;  /* 0x000000030735723e */ /* 0x000fe200000000ff */
[C---:B------:R-:W-:Y:S01]  /*6fa0*/  FFMA R5, R41.reuse, R42, R5 ;  /* 0x0000002a29057223 */ /* 0x040fe20000000005 */
[----:B------:R-:W-:Y:S01]  /*6fb0*/  FFMA R6, R41, R45, R6 ;  /* 0x0000002d29067223 */ /* 0x000fe20000000006 */
[C---:B------:R-:W-:Y:S01]  /*6fc0*/  FMUL R11, R38.reuse, R11 ;  /* 0x0000000b260b7220 */ /* 0x040fe20000400000 */
[--C-:B------:R-:W-:Y:S02]  /*6fd0*/  HADD2.F32 R43, -RZ, R56.reuse.H0_H0 ;  /* 0x20000038ff2b7230 */ /* 0x100fe40000004100 */
[C---:B------:R-:W-:Y:S01]  /*6fe0*/  FMUL R8, R38.reuse, R12 ;  /* 0x0000000c26087220 */ /* 0x040fe20000400000 */
[----:B------:R-:W-:Y:S01]  /*6ff0*/  F2FP.F16.F32.PACK_AB R54, R5, R4 ;  /* 0x000000040536723e */ /* 0x000fe200000000ff */
[C---:B------:R-:W-:Y:S01]  /*7000*/  FFMA R11, R41.reuse, R40, R11 ;  /* 0x00000028290b7223 */ /* 0x040fe2000000000b */
[----:B------:R-:W-:Y:S02]  /*7010*/  HADD2.F32 R40, -RZ, R56.H1_H1 ;  /* 0x30000038ff287230 */ /* 0x000fe40000004100 */
[----:B------:R-:W-:Y:S01]  /*7020*/  FFMA R8, R41, R43, R8 ;  /* 0x0000002b29087223 */ /* 0x000fe20000000008 */
[C---:B------:R-:W-:Y:S01]  /*7030*/  FMUL R9, R38.reuse, R13 ;  /* 0x0000000d26097220 */ /* 0x040fe20000400000 */
[--C-:B------:R-:W-:Y:S01]  /*7040*/  HADD2.F32 R45, -RZ, R57.reuse.H0_H0 ;  /* 0x20000039ff2d7230 */ /* 0x100fe20000004100 */
[----:B------:R-:W-:Y:S01]  /*7050*/  F2FP.F16.F32.PACK_AB R55, R11, R6 ;  /* 0x000000060b37723e */ /* 0x000fe200000000ff */
[C---:B------:R-:W-:Y:S01]  /*7060*/  FMUL R10, R38.reuse, R14 ;  /* 0x0000000e260a7220 */ /* 0x040fe20000400000 */
[----:B------:R-:W-:Y:S02]  /*7070*/  HADD2.F32 R42, -RZ, R57.H1_H1 ;  /* 0x30000039ff2a7230 */ /* 0x000fe40000004100 */
[C---:B------:R-:W-:Y:S01]  /*7080*/  FFMA R9, R41.reuse, R40, R9 ;  /* 0x0000002829097223 */ /* 0x040fe20000000009 */
[C---:B------:R-:W-:Y:S01]  /*7090*/  FMUL R15, R38.reuse, R15 ;  /* 0x0000000f260f7220 */ /* 0x040fe20000400000 */
[----:B------:R1:W-:Y:S01]  /*70a0*/  STS.128 [R96], R52 ;  /* 0x0000003460007388 */ /* 0x0003e20000000c00 */
[----:B------:R-:W-:Y:S01]  /*70b0*/  FFMA R10, R41, R45, R10 ;  /* 0x0000002d290a7223 */ /* 0x000fe2000000000a */
[--C-:B------:R-:W-:Y:S01]  /*70c0*/  HADD2.F32 R40, -RZ, R58.reuse.H0_H0 ;  /* 0x2000003aff287230 */ /* 0x100fe20000004100 */
[----:B------:R-:W-:Y:S01]  /*70d0*/  F2FP.F16.F32.PACK_AB R68, R9, R8 ;  /* 0x000000080944723e */ /* 0x000fe200000000ff */
[----:B------:R-:W-:Y:S01]  /*70e0*/  FFMA R15, R41, R42, R15 ;  /* 0x0000002a290f7223 */ /* 0x000fe2000000000f */
[C---:B------:R-:W-:Y:S01]  /*70f0*/  FMUL R12, R38.reuse, R16 ;  /* 0x00000010260c7220 */ /* 0x040fe20000400000 */
[----:B------:R-:W-:Y:S02]  /*7100*/  HADD2.F32 R42, -RZ, R58.H1_H1 ;  /* 0x3000003aff2a7230 */ /* 0x000fe40000004100 */
[C---:B------:R-:W-:Y:S01]  /*7110*/  FMUL R13, R38.reuse, R17 ;  /* 0x00000011260d7220 */ /* 0x040fe20000400000 */
[--C-:B------:R-:W-:Y:S01]  /*7120*/  HADD2.F32 R43, -RZ, R59.reuse.H0_H0 ;  /* 0x2000003bff2b7230 */ /* 0x100fe20000004100 */
[----:B------:R-:W-:Y:S01]  /*7130*/  F2FP.F16.F32.PACK_AB R69, R15, R10 ;  /* 0x0000000a0f45723e */ /* 0x000fe200000000ff */
[C---:B------:R-:W-:Y:S01]  /*7140*/  FFMA R12, R41.reuse, R40, R12 ;  /* 0x00000028290c7223 */ /* 0x040fe2000000000c */
[C---:B------:R-:W-:Y:S01]  /*7150*/  FFMA R13, R41.reuse, R42, R13 ;  /* 0x0000002a290d7223 */ /* 0x040fe2000000000d */
[C---:B------:R-:W-:Y:S01]  /*7160*/  FMUL R14, R38.reuse, R18 ;  /* 0x00000012260e7220 */ /* 0x040fe20000400000 */
[----:B------:R-:W-:Y:S02]  /*7170*/  HADD2.F32 R40, -RZ, R59.H1_H1 ;  /* 0x3000003bff287230 */ /* 0x000fe40000004100 */
[C---:B------:R-:W-:Y:S01]  /*7180*/  FMUL R19, R38.reuse, R19 ;  /* 0x0000001326137220 */ /* 0x040fe20000400000 */
[C---:B------:R-:W-:Y:S01]  /*7190*/  FMUL R16, R38.reuse, R20 ;  /* 0x0000001426107220 */ /* 0x040fe20000400000 */
[C---:B------:R-:W-:Y:S01]  /*71a0*/  FFMA R14, R41.reuse, R43, R14 ;  /* 0x0000002b290e7223 */ /* 0x040fe2000000000e */
[--C-:B------:R-:W-:Y:S02]  /*71b0*/  HADD2.F32 R43, -RZ, R64.reuse.H0_H0 ;  /* 0x20000040ff2b7230 */ /* 0x100fe40000004100 */
[C---:B------:R-:W-:Y:S01]  /*71c0*/  FFMA R19, R41.reuse, R40, R19 ;  /* 0x0000002829137223 */ /* 0x040fe20000000013 */
[----:B------:R-:W-:Y:S02]  /*71d0*/  HADD2.F32 R42, -RZ, R64.H1_H1 ;  /* 0x30000040ff2a7230 */ /* 0x000fe40000004100 */
[C---:B------:R-:W-:Y:S01]  /*71e0*/  FMUL R17, R38.reuse, R21 ;  /* 0x0000001526117220 */ /* 0x040fe20000400000 */
[--C-:B------:R-:W-:Y:S02]  /*71f0*/  HADD2.F32 R45, -RZ, R65.reuse.H0_H0 ;  /* 0x20000041ff2d7230 */ /* 0x100fe40000004100 */
[C---:B------:R-:W-:Y:S01]  /*7200*/  FMUL R18, R38.reuse, R22 ;  /* 0x0000001626127220 */ /* 0x040fe20000400000 */
[----:B------:R-:W-:Y:S02]  /*7210*/  HADD2.F32 R40, -RZ, R65.H1_H1 ;  /* 0x30000041ff287230 */ /* 0x000fe40000004100 */
[C---:B------:R-:W-:Y:S01]  /*7220*/  FMUL R23, R38.reuse, R23 ;  /* 0x0000001726177220 */ /* 0x040fe20000400000 */
[C---:B------:R-:W-:Y:S01]  /*7230*/  FFMA R16, R41.reuse, R43, R16 ;  /* 0x0000002b29107223 */ /* 0x040fe20000000010 */
[C---:B------:R-:W-:Y:S01]  /*7240*/  FFMA R17, R41.reuse, R42, R17 ;  /* 0x0000002a29117223 */ /* 0x040fe20000000011 */
[C---:B------:R-:W-:Y:S01]  /*7250*/  FFMA R18, R41.reuse, R45, R18 ;  /* 0x0000002d29127223 */ /* 0x040fe20000000012 */
[C---:B------:R-:W-:Y:S01]  /*7260*/  FFMA R23, R41.reuse, R40, R23 ;  /* 0x0000002829177223 */ /* 0x040fe20000000017 */
[--C-:B------:R-:W-:Y:S02]  /*7270*/  HADD2.F32 R43, -RZ, R66.reuse.H0_H0 ;  /* 0x20000042ff2b7230 */ /* 0x100fe40000004100 */
[C---:B------:R-:W-:Y:S01]  /*7280*/  FMUL R20, R38.reuse, R24 ;  /* 0x0000001826147220 */ /* 0x040fe20000400000 */
        /* <DEDUP_REMOVED lines=9> */
[----:B------:R-:W-:Y:S01]  /*7320*/  FFMA R27, R41, R42, R27 ;  /* 0x0000002a291b7223 */ /* 0x000fe2000000001b */
[--C-:B------:R-:W-:Y:S02]  /*7330*/  HADD2.F32 R40, -RZ, R72.reuse.H0_H0 ;  /* 0x20000048ff287230 */ /* 0x100fe40000004100 */
[C---:B------:R-:W-:Y:S01]  /*7340*/  FMUL R24, R38.reuse, R28 ;  /* 0x0000001c26187220 */ /* 0x040fe20000400000 */
[----:B------:R-:W-:Y:S02]  /*7350*/  HADD2.F32 R42, -RZ, R72.H1_H1 ;  /* 0x30000048ff2a7230 */ /* 0x000fe40000004100 */
[C---:B------:R-:W-:Y:S01]  /*7360*/  FMUL R25, R38.reuse, R29 ;  /* 0x0000001d26197220 */ /* 0x040fe20000400000 */
[--C-:B------:R-:W-:Y:S02]  /*7370*/  HADD2.F32 R43, -RZ, R73.reuse.H0_H0 ;  /* 0x20000049ff2b7230 */ /* 0x100fe40000004100 */
[C---:B------:R-:W-:Y:S01]  /*7380*/  FMUL R26, R38.reuse, R30 ;  /* 0x0000001e261a7220 */ /* 0x040fe20000400000 */
[----:B------:R-:W-:Y:S01]  /*7390*/  F2FP.F16.F32.PACK_AB R70, R13, R12 ;  /* 0x0000000c0d46723e */ /* 0x000fe200000000ff */
[----:B------:R-:W-:Y:S01]  /*73a0*/  FFMA R24, R41, R40, R24 ;  /* 0x0000002829187223 */ /* 0x000fe20000000018 */
[----:B------:R-:W-:Y:S01]  /*73b0*/  F2FP.F16.F32.PACK_AB R71, R19, R14 ;  /* 0x0000000e1347723e */ /* 0x000fe200000000ff */
[C---:B------:R-:W-:Y:S01]  /*73c0*/  FFMA R25, R41.reuse, R42, R25 ;  /* 0x0000002a29197223 */ /* 0x040fe20000000019 */
[C---:B------:R-:W-:Y:S01]  /*73d0*/  FFMA R26, R41.reuse, R43, R26 ;  /* 0x0000002b291a7223 */ /* 0x040fe2000000001a */
[----:B------:R-:W-:Y:S02]  /*73e0*/  HADD2.F32 R40, -RZ, R73.H1_H1 ;  /* 0x30000049ff287230 */ /* 0x000fe40000004100 */
[C---:B------:R-:W-:Y:S01]  /*73f0*/  FMUL R31, R38.reuse, R31 ;  /* 0x0000001f261f7220 */ /* 0x040fe20000400000 */
[----:B------:R1:W-:Y:S01]  /*7400*/  STS.128 [R95+0x10], R68 ;  /* 0x000010445f007388 */ /* 0x0003e20000000c00 */
[--C-:B------:R-:W-:Y:S02]  /*7410*/  HADD2.F32 R43, -RZ, R74.reuse.H0_H0 ;  /* 0x2000004aff2b7230 */ /* 0x100fe40000004100 */
[C---:B------:R-:W-:Y:S01]  /*7420*/  FMUL R28, R38.reuse, R32 ;  /* 0x00000020261c7220 */ /* 0x040fe20000400000 */
[----:B------:R-:W-:Y:S02]  /*7430*/  HADD2.F32 R42, -RZ, R74.H1_H1 ;  /* 0x3000004aff2a7230 */ /* 0x000fe40000004100 */
[C---:B------:R-:W-:Y:S01]  /*7440*/  FMUL R29, R38.reuse, R33 ;  /* 0x00000021261d7220 */ /* 0x040fe20000400000 */
[----:B------:R-:W-:Y:S02]  /*7450*/  HADD2.F32 R45, -RZ, R75.H0_H0 ;  /* 0x2000004bff2d7230 */ /* 0x000fe40000004100 */
[C---:B------:R-:W-:Y:S01]  /*7460*/  FMUL R30, R38.reuse, R34 ;  /* 0x00000022261e7220 */ /* 0x040fe20000400000 */
[----:B------:R-:W-:Y:S01]  /*7470*/  FFMA R31, R41, R40, R31 ;  /* 0x00000028291f7223 */ /* 0x000fe2000000001f */
[----:B------:R-:W-:Y:S01]  /*7480*/  FMUL R35, R38, R35 ;  /* 0x0000002326237220 */ /* 0x000fe20000400000 */
[----:B------:R-:W-:Y:S01]  /*7490*/  F2FP.F16.F32.PACK_AB R104, R17, R16 ;  /* 0x000000101168723e */ /* 0x000fe200000000ff */
[----:B------:R-:W-:Y:S01]  /*74a0*/  FFMA R28, R41, R43, R28 ;  /* 0x0000002b291c7223 */ /* 0x000fe2000000001c */
[----:B------:R-:W-:Y:S01]  /*74b0*/  F2FP.F16.F32.PACK_AB R105, R23, R18 ;  /* 0x000000121769723e */ /* 0x000fe200000000ff */
[----:B------:R-:W-:Y:S01]  /*74c0*/  FFMA R29, R41, R42, R29 ;  /* 0x0000002a291d7223 */ /* 0x000fe2000000001d */
[----:B------:R-:W-:Y:S01]  /*74d0*/  F2FP.F16.F32.PACK_AB R106, R21, R20 ;  /* 0x00000014156a723e */ /* 0x000fe200000000ff */
[----:B------:R-:W-:Y:S01]  /*74e0*/  FFMA R30, R41, R45, R30 ;  /* 0x0000002d291e7223 */ /* 0x000fe2000000001e */
[----:B------:R-:W-:Y:S01]  /*74f0*/  F2FP.F16.F32.PACK_AB R107, R27, R22 ;  /* 0x000000161b6b723e */ /* 0x000fe200000000ff */
[----:B------:R-:W-:Y:S01]  /*7500*/  FFMA R35, R41, R44, R35 ;  /* 0x0000002c29237223 */ /* 0x000fe20000000023 */
[----:B------:R-:W-:Y:S02]  /*7510*/  F2FP.F16.F32.PACK_AB R108, R25, R24 ;  /* 0x00000018196c723e */ /* 0x000fe400000000ff */
[----:B------:R-:W-:Y:S01]  /*7520*/  F2FP.F16.F32.PACK_AB R109, R31, R26 ;  /* 0x0000001a1f6d723e */ /* 0x000fe200000000ff */
[----:B------:R1:W-:Y:S01]  /*7530*/  STS.128 [R94+0x20], R104 ;  /* 0x000020685e007388 */ /* 0x0003e20000000c00 */
[----:B------:R-:W-:Y:S02]  /*7540*/  F2FP.F16.F32.PACK_AB R110, R29, R28 ;  /* 0x0000001c1d6e723e */ /* 0x000fe400000000ff */
[----:B------:R-:W-:Y:S05]  /*7550*/  F2FP.F16.F32.PACK_AB R111, R35, R30 ;  /* 0x0000001e236f723e */ /* 0x000fea00000000ff */
[----:B------:R1:W-:Y:S01]  /*7560*/  STS.128 [R90+0x30], R108 ;  /* 0x0000306c5a007388 */ /* 0x0003e20000000c00 */
[----:B------:R-:W-:Y:S01]  /*7570*/  @!PT LDS RZ, [RZ] ;  /* 0x00000000fffff984 */ /* 0x000fe20000000800 */
[----:B------:R-:W-:Y:S01]  /*7580*/  @!PT LDS RZ, [RZ] ;  /* 0x00000000fffff984 */ /* 0x000fe20000000800 */
[----:B------:R-:W-:Y:S01]  /*7590*/  @!PT LDS RZ, [RZ] ;  /* 0x00000000fffff984 */ /* 0x000fe20000000800 */
[----:B------:R-:W-:Y:S01]  /*75a0*/  @!PT LDS RZ, [RZ] ;  /* 0x00000000fffff984 */ /* 0x000fe20000000800 */
[----:B------:R3:W-:Y:S07]  /*75b0*/  MEMBAR.ALL.CTA ;  /* 0x0000000000007992 */ /* 0x0007ee0000008000 */
[----:B---3--:R-:W3:Y:S02]  /*75c0*/  FENCE.VIEW.ASYNC.S ;  /* 0x00000000000073c6 */ /* 0x008ee40000000000 */
[----:B---3--:R-:W-:Y:S06]  /*75d0*/  BAR.SYNC.DEFER_BLOCKING 0x1, 0x80 ;  /* 0x0042000000007b1d */ /* 0x008fec0000010000 */
[----:B------:R-:W-:Y:S05]  /*75e0*/  @P0 BRA `(.L_x_119) ;  /* 0x00000000003c0947 */ /* 0x000fea0003800000 */
[----:B------:R-:W3:Y:S01]  /*75f0*/  LDCU.64 UR6, c[0x0][0x348] ;  /* 0x00006900ff0677ac */ /* 0x000ee20008000a00 */
[----:B------:R-:W-:Y:S01]  /*7600*/  UIADD3 UR4, UPT, UPT, UR43, 0x200, URZ ;  /* 0x000002002b047890 */ /* 0x000fe2000fffe0ff */
[----:B------:R-:W-:Y:S01]  /*7610*/  UMOV UR51, UR36 ;  /* 0x0000002400337c82 */ /* 0x000fe20008000000 */
[----:B------:R-:W-:Y:S02]  /*7620*/  UIADD3 UR9, UPT, UPT, UR49, 0x80, URZ ;  /* 0x0000008031097890 */ /* 0x000fe4000fffe0ff */
[----:B------:R-:W-:Y:S02]  /*7630*/  UIADD3 UR8, UPT, UPT, UR43, 0x1200, URZ ;  /* 0x000012002b087890 */ /* 0x000fe4000fffe0ff */
[----:B------:R-:W-:Y:S01]  /*7640*/  MOV R87, UR4 ;  /* 0x0000000400577c02 */ /* 0x000fe20008000f00 */
[----:B------:R-:W-:Y:S01]  /*7650*/  UMOV UR10, UR50 ;  /* 0x00000032000a7c82 */ /* 0x000fe20008000000 */
[----:B------:R-:W-:Y:S02]  /*7660*/  UMOV UR11, UR36 ;  /* 0x00000024000b7c82 */ /* 0x000fe40008000000 */
[----:B------:R-:W-:Y:S01]  /*7670*/  R2UR UR48, R87 ;  /* 0x00000000573072ca */ /* 0x000fe200000e0000 */
[----:B---3--:R-:W-:Y:S04]  /*7680*/  UIADD3 UR4, UP0, UPT, UR6, 0x680, URZ ;  /* 0x0000068006047890 */ /* 0x008fe8000ff1e0ff */
[----:B------:R-:W-:Y:S09]  /*7690*/  UIADD3.X UR5, UPT, UPT, URZ, UR7, URZ, UP0, !UPT ;  /* 0x00000007ff057290 */ /* 0x000ff200087fe4ff */
[----:B------:R3:W-:Y:S01]  /*76a0*/  UTMASTG.3D [UR48], [UR4] ;  /* 0x00000030040073b5 */ /* 0x0007e20008010000 */
[----:B------:R3:W-:Y:S01]  /*76b0*/  UTMASTG.3D [UR8], [UR4] ;  /* 0x00000008040073b5 */ /* 0x0007e20008010000 */
[----:B------:R0:W-:Y:S01]  /*76c0*/  UTMACMDFLUSH ;  /* 0x00000000000079b7 */ /* 0x0001e20000000000 */
[----:B---3--:R-:W-:Y:S04]  /*76d0*/  DEPBAR.LE SB0, 0x1 ;  /* 0x000080400000791a */ /* 0x008fe80000000000 */
.L_x_119:
[----:B------:R-:W-:Y:S05]  /*76e0*/  BSYNC.RECONVERGENT B0 ;  /* 0x0000000000007941 */ /* 0x000fea0003800200 */
.L_x_118:
[----:B------:R-:W-:Y:S01]  /*76f0*/  BAR.SYNC.DEFER_BLOCKING 0x1, 0x80 ;  /* 0x0042000000007b1d */ /* 0x000fe20000010000 */
[----:B------:R-:W-:Y:S01]  /*7700*/  ISETP.NE.AND P1, PT, R99, RZ, PT ;  /* 0x000000ff6300720c */ /* 0x000fe20003f25270 */
[----:B------:R-:W-:Y:S01]  /*7710*/  UISETP.NE.AND UP0, UPT, UR52, URZ, UPT ;  /* 0x000000ff3400728c */ /* 0x000fe2000bf05270 */
[----:B------:R-:W-:Y:S11]  /*7720*/  LEA R3, R47, UR43, 0x3 ;  /* 0x0000002b2f037c11 */ /* 0x000ff6000f8e18ff */
[----:B------:R-:W-:Y:S01]  /*7730*/  @P1 SHF.L.U32 R2, R93, 0x1f, RZ ;  /* 0x0000001f5d021819 */ /* 0x000fe200000006ff */
[----:B------:R-:W-:Y:S06]  /*7740*/  BRA.U !UP0, `(.L_x_120) ;  /* 0x0000000108247547 */ /* 0x000fec000b800000 */
[----:B------:R-:W-:Y:S01]  /*7750*/  IMAD.U32 R5, RZ, RZ, UR46 ;  /* 0x0000002eff057e24 */ /* 0x000fe2000f8e00ff */
[----:B------:R-:W-:Y:S01]  /*7760*/  MOV R0, UR47 ;  /* 0x0000002f00007c02 */ /* 0x000fe20008000f00 */
[----:B------:R-:W-:Y:S03]  /*7770*/  UIADD3 UR4, UPT, UPT, UR46, 0x1, URZ ;  /* 0x000000012e047890 */ /* 0x000fe6000fffe0ff */
[----:B------:R-:W-:Y:S01]  /*7780*/  @P1 LEA R5, R5, UR43, 0x3 ;  /* 0x0000002b05051c11 */ /* 0x000fe2000f8e18ff */
[----:B------:R-:W-:Y:S04]  /*7790*/  UISETP.NE.AND UP0, UPT, UR4, 0x4, UPT ;  /* 0x000000040400788c */ /* 0x000fe8000bf05270 */
[----:B------:R-:W-:Y:S01]  /*77a0*/  @P1 VIADD R5, R5, 0x60 ;  /* 0x0000006005051836 */ /* 0x000fe20000000000 */
[----:B------:R-:W-:Y:S04]  /*77b0*/  USEL UR46, UR4, URZ, UP0 ;  /* 0x000000ff042e7287 */ /* 0x000fe80008000000 */
[----:B------:R-:W-:Y:S04]  /*77c0*/  @P1 PRMT R0, R0, 0x654, R5 ;  /* 0x0000065400001816 */ /* 0x000fe80000000005 */
[----:B------:R3:W-:Y:S04]  /*77d0*/  @P1 SYNCS.ARRIVE.TRANS64.RED.A1T0 RZ, [R0+URZ], RZ ;  /* 0x000000ff00ff19a7 */ /* 0x0007e800081004ff */
.L_x_120:
[----:B------:R-:W4:Y:S01]  /*77e0*/  @P1 SYNCS.PHASECHK.TRANS64.TRYWAIT P0, [R3+URZ+0x40], R2 ;  /* 0x00004002030015a7 */ /* 0x000f2200080011ff */
[----:B------:R-:W-:Y:S01]  /*77f0*/  BSSY B1, `(.L_x_121) ;  /* 0x0000016000017945 */ /* 0x000fe20003800000 */
[----:B----4-:R-:W-:Y:S03]  /*7800*/  @P1 SEL R46, RZ, 0x1, !P0 ;  /* 0x00000001ff2e1807 */ /* 0x010fe60004000000 */
[----:B------:R-:W-:Y:S05]  /*7810*/  @!P1 BRA `(.L_x_122) ;  /* 0x00000000004c9947 */ /* 0x000fea0003800000 */
[----:B------:R-:W-:Y:S01]  /*7820*/  ISETP.NE.AND P0, PT, R46, RZ, PT ;  /* 0x000000ff2e00720c */ /* 0x000fe20003f05270 */
[----:B------:R-:W-:Y:S01]  /*7830*/  BSSY B0, `(.L_x_123) ;  /* 0x000000b000007945 */ /* 0x000fe20003800000 */
[----:B------:R-:W-:Y:S11]  /*7840*/  ISETP.NE.AND P1, PT, R60, RZ, PT ;  /* 0x000000ff3c00720c */ /* 0x000ff60003f25270 */
[----:B------:R-:W-:Y:S02]  /*7850*/  @!UPT UIADD3 URZ, UPT, UPT, URZ, URZ, URZ ;  /* 0x000000fffffff290 */ /* 0x000fe4000fffe0ff */
[C---:B------:R-:W-:Y:S01]  /*7860*/  @P1 IMAD R6, R47.reuse, 0x2000, R96 ;  /* 0x000020002f061824 */ /* 0x040fe200078e0260 */
[C---:B------:R-:W-:Y:S01]  /*7870*/  @P1 LEA R4, R47.reuse, R94, 0xd ;  /* 0x0000005e2f041211 */ /* 0x040fe200078e68ff */
[C---:B------:R-:W-:Y:S02]  /*7880*/  @P1 IMAD R5, R47.reuse, 0x2000, R95 ;  /* 0x000020002f051824 */ /* 0x040fe400078e025f */
[----:B------:R-:W-:Y:S01]  /*7890*/  @P1 IMAD R2, R47, 0x2000, R90 ;  /* 0x000020002f021824 */ /* 0x000fe200078e025a */
[----:B------:R-:W-:Y:S06]  /*78a0*/  @P0 BRA `(.L_x_124) ;  /* 0x00000000000c0947 */ /* 0x000fec0003800000 */
[----:B---3--:R-:W-:Y:S04]  /*78b0*/  SHF.L.U32 R0, R93, 0x1f, RZ ;  /* 0x0000001f5d007819 */ /* 0x008fe800000006ff */
[----:B------:R-:W3:Y:S02]  /*78c0*/  SYNCS.PHASECHK.TRANS64.TRYWAIT P0, [R3+URZ+0x40], R0 ;  /* 0x00004000030075a7 */ /* 0x000ee400080011ff */
[----:B---3--:R-:W-:Y:S05]  /*78d0*/  @!P0 BRA `(.L_x_125) ;  /* 0x0000003400088947 */ /* 0x008fea0003800000 */
.L_x_124:
[----:B------:R-:W-:Y:S05]  /*78e0*/  BSYNC B0 ;  /* 0x0000000000007941 */ /* 0x000fea0003800000 */
.L_x_123:
[----:B------:R-:W-:Y:S02]  /*78f0*/  ISETP.NE.AND P0, PT, R60, RZ, PT ;  /* 0x000000ff3c00720c */ /* 0x000fe40003f05270 */
[----:B------:R-:W-:Y:S11]  /*7900*/  IADD3 R47, PT, PT, R47, 0x1, RZ ;  /* 0x000000012f2f7810 */ /* 0x000ff60007ffe0ff */
[----:B------:R4:W1:Y:S04]  /*7910*/  @P0 LDS.128 R48, [R6] ;  /* 0x0000000006300984 */ /* 0x0008680000000c00 */
[----:B------:R4:W1:Y:S04]  /*7920*/  @P0 LDS.128 R56, [R5+0x10] ;  /* 0x0000100005380984 */ /* 0x0008680000000c00 */
[----:B------:R4:W1:Y:S04]  /*7930*/  @P0 LDS.128 R64, [R4+0x20] ;  /* 0x0000200004400984 */ /* 0x0008680000000c00 */
[----:B------:R4:W1:Y:S02]  /*7940*/  @P0 LDS.128 R72, [R2+0x30] ;  /* 0x0000300002480984 */ /* 0x0008640000000c00 */
.L_x_122:
[----:B------:R-:W-:Y:S05]  /*7950*/  BSYNC B1 ;  /* 0x0000000000017941 */ /* 0x000fea0003800000 */
.L_x_121:
[----:B---3--:R-:W-:Y:S05]  /*7960*/  VIADD R0, R39, 0x20 ;  /* 0x0000002027007836 */ /* 0x008fea0000000000 */
[----:B------:R-:W-:Y:S04]  /*7970*/  SHF.R.U32.HI R0, RZ, 0x15, R0 ;  /* 0x00000015ff007819 */ /* 0x000fe80000011600 */
[----:B------:R-:W-:Y:S11]  /*7980*/  LOP3.LUT P0, RZ, R0, 0x3, R85, 0x48, !PT ;  /* 0x0000000300ff7812 */ /* 0x000ff60007804855 */
[----:B------:R-:W-:Y:S02]  /*7990*/  @!UPT UIADD3 URZ, UPT, UPT, URZ, URZ, URZ ;  /* 0x000000fffffff290 */ /* 0x000fe4000fffe0ff */
[----:B------:R-:W-:Y:S05]  /*79a0*/  @!P0 BRA `(.L_x_126) ;  /* 0x0000000000408947 */ /* 0x000fea0003800000 */
[----:B------:R-:W3:Y:S01]  /*79b0*/  LDCU.64 UR8, c[0x4][0x70] ;  /* 0x01000e00ff0877ac */ /* 0x000ee20008000a00 */
[----:B------:R-:W-:Y:S01]  /*79c0*/  MOV R3, 0x0 ;  /* 0x0000000000037802 */ /* 0x000fe20000000f00 */
[----:B------:R-:W-:Y:S02]  /*79d0*/  HFMA2 R12, -RZ, RZ, 0, 5.9604644775390625e-08 ;  /* 0x00000001ff0c7431 */ /* 0x000fe400000001ff */
[----:B------:R-:W-:Y:S02]  /*79e0*/  IMAD.MOV.U32 R8, RZ, RZ, 0x192 ;  /* 0x00000192ff087424 */ /* 0x000fe400078e00ff */
[----:B------:R-:W-:Y:S01]  /*79f0*/  IMAD.MOV.U32 R13, RZ, RZ, RZ ;  /* 0x000000ffff0d7224 */ /* 0x000fe200078e00ff */
[----:B------:R-:W5:Y:S01]  /*7a00*/  LDCU.64 UR6, c[0x4][0x78] ;  /* 0x01000f00ff0677ac */ /* 0x000f620008000a00 */
[----:B----4-:R-:W4:Y:S01]  /*7a10*/  LDC.64 R2, c[0x4][R3] ;  /* 0x0100000003027b82 */ /* 0x010f220000000a00 */
[----:B------:R-:W2:Y:S01]  /*7a20*/  LDCU.64 UR4, c[0x4][0x10] ;  /* 0x01000200ff0477ac */ /* 0x000ea20008000a00 */
[----:B---3--:R-:W-:Y:S01]  /*7a30*/  MOV R5, UR9 ;  /* 0x0000000900057c02 */ /* 0x008fe20008000f00 */
[----:B------:R-:W-:Y:S01]  /*7a40*/  IMAD.U32 R4, RZ, RZ, UR8 ;  /* 0x00000008ff047e24 */ /* 0x000fe2000f8e00ff */
[----:B-----5:R-:W-:Y:S01]  /*7a50*/  MOV R7, UR7 ;  /* 0x0000000700077c02 */ /* 0x020fe20008000f00 */
[----:B------:R-:W-:Y:S01]  /*7a60*/  IMAD.U32 R6, RZ, RZ, UR6 ;  /* 0x00000006ff067e24 */ /* 0x000fe2000f8e00ff */
[----:B--2---:R-:W-:Y:S01]  /*7a70*/  MOV R11, UR5 ;  /* 0x00000005000b7c02 */ /* 0x004fe20008000f00 */
[----:B------:R-:W-:Y:S02]  /*7a80*/  IMAD.U32 R10, RZ, RZ, UR4 ;  /* 0x00000004ff0a7e24 */ /* 0x000fe4000f8e00ff */
[----:B------:R-:W-:Y:S07]  /*7a90*/  LEPC R20, `(.L_x_126) ;  /* 0x000000001014794e */ /* 0x000fee0000000000 */
[----:B-1--4-:R-:W-:Y:S05]  /*7aa0*/  CALL.ABS.NOINC R2 ;  /* 0x0000000002007343 */ /* 0x012fea0003c00000 */
.L_x_126:
[----:B------:R-:W-:Y:S05]  /*7ab0*/  WARPSYNC.ALL ;  /* 0x0000000000007948 */ /* 0x000fea0003800000 */
[----:B------:R-:W-:Y:S01]  /*7ac0*/  R2UR UR4, R39 ;  /* 0x00000000270472ca */ /* 0x000fe200000e0000 */
[--C-:B-1----:R-:W-:Y:S01]  /*7ad0*/  HADD2.F32 R40, -RZ, R48.reuse.H0_H0 ;  /* 0x20000030ff287230 */ /* 0x102fe20000004100 */
[----:B------:R-:W-:Y:S01]  /*7ae0*/  ISETP.NE.AND P6, PT, R99, RZ, PT ;  /* 0x000000ff6300720c */ /* 0x000fe20003fc5270 */
[----:B------:R-:W-:Y:S01]  /*7af0*/  HADD2.F32 R43, -RZ, R48.H1_H1 ;  /* 0x30000030ff2b7230 */ /* 0x000fe20000004100 */
[----:B------:R-:W-:Y:S01]  /*7b00*/  MOV R52, UR46 ;  /* 0x0000002e00347c02 */ /* 0x000fe20008000f00 */
[----:B------:R-:W-:Y:S01]  /*7b10*/  HADD2.F32 R42, -RZ, R49.H1_H1 ;  /* 0x30000031ff2a7230 */ /* 0x000fe20000004100 */
[----:B------:R-:W-:Y:S01]  /*7b20*/  MOV R61, UR47 ;  /* 0x0000002f003d7c02 */ /* 0x000fe20008000f00 */
[----:B------:R-:W-:Y:S01]  /*7b30*/  HADD2.F32 R45, -RZ, R51.H0_H0 ;  /* 0x20000033ff2d7230 */ /* 0x000fe20000004100 */
[----:B------:R-:W-:Y:S01]  /*7b40*/  ISETP.NE.AND P0, PT, R98, RZ, PT ;  /* 0x000000ff6200720c */ /* 0x000fe20003f05270 */
[----:B------:R-:W-:Y:S01]  /*7b50*/  HADD2.F32 R44, -RZ, R75.H1_H1 ;  /* 0x3000004bff2c7230 */ /* 0x000fe20000004100 */
[----:B------:R-:W-:Y:S01]  /*7b60*/  BSSY.RECONVERGENT B0, `(.L_x_127) ;  /* 0x000008d000007945 */ /* 0x000fe20003800200 */
[----:B------:R-:W-:Y:S02]  /*7b70*/  LEA R62, R47, UR43, 0x3 ;  /* 0x0000002b2f3e7c11 */ /* 0x000fe4000f8e18ff */
[----:B----4-:R-:W1:Y:S02]  /*7b80*/  LDTM.x32 R4, tmem[UR4+0x20] ;  /* 0x00002004000479ee */ /* 0x010e6400082c0000 */
[----:B------:R-:W-:Y:S02]  /*7b90*/  @P6 LEA R52, R52, UR43, 0x3 ;  /* 0x0000002b34346c11 */ /* 0x000fe4000f8e18ff */
[----:B------:R-:W-:Y:S02]  /*7ba0*/  @P6 SHF.L.U32 R63, R93, 0x1f, RZ ;  /* 0x0000001f5d3f6819 */ /* 0x000fe400000006ff */
[----:B------:R-:W-:Y:S04]  /*7bb0*/  @P6 IADD3 R52, PT, PT, R52, 0x60, RZ ;  /* 0x0000006034346810 */ /* 0x000fe80007ffe0ff */
[----:B------:R-:W-:Y:S01]  /*7bc0*/  @P6 PRMT R61, R61, 0x654, R52 ;  /* 0x000006543d3d6816 */ /* 0x000fe20000000034 */
[C---:B-1----:R-:W-:Y:S01]  /*7bd0*/  FMUL R0, R38.reuse, R4 ;  /* 0x0000000426007220 */ /* 0x042fe20000400000 */
[C---:B------:R-:W-:Y:S01]  /*7be0*/  FMUL R2, R38.reuse, R5 ;  /* 0x0000000526027220 */ /* 0x040fe20000400000 */
[C---:B------:R-:W-:Y:S01]  /*7bf0*/  FMUL R3, R38.reuse, R6 ;  /* 0x0000000626037220 */ /* 0x040fe20000400000 */
[C---:B------:R-:W-:Y:S01]  /*7c00*/  FMUL R7, R38.reuse, R7 ;  /* 0x0000000726077220 */ /* 0x040fe20000400000 */
[C---:B------:R-:W-:Y:S01]  /*7c10*/  FFMA R0, R41.reuse, R40, R0 ;  /* 0x0000002829007223 */ /* 0x040fe20000000000 */
[----:B------:R-:W-:Y:S02]  /*7c20*/  HADD2.F32 R40, -RZ, R49.H0_H0 ;  /* 0x20000031ff287230 */ /* 0x000fe40000004100 */
[C---:B------:R-:W-:Y:S01]  /*7c30*/  FFMA R2, R41.reuse, R43, R2 ;  /* 0x0000002b29027223 */ /* 0x040fe20000000002 */
[--C-:B------:R-:W-:Y:S02]  /*7c40*/  HADD2.F32 R43, -RZ, R50.reuse.H0_H0 ;  /* 0x20000032ff2b7230 */ /* 0x100fe40000004100 */
[C---:B------:R-:W-:Y:S01]  /*7c50*/  FMUL R4, R38.reuse, R8 ;  /* 0x0000000826047220 */ /* 0x040fe20000400000 */
[----:B------:R-:W-:Y:S01]  /*7c60*/  FMUL R5, R38, R9 ;  /* 0x0000000926057220 */ /* 0x000fe20000400000 */
[C---:B------:R-:W-:Y:S01]  /*7c70*/  FFMA R3, R41.reuse, R40, R3 ;  /* 0x0000002829037223 */ /* 0x040fe20000000003 */
[----:B------:R-:W-:Y:S01]  /*7c80*/  HADD2.F32 R40, -RZ, R50.H1_H1 ;  /* 0x30000032ff287230 */ /* 0x000fe20000004100 */
[----:B------:R-:W-:Y:S01]  /*7c90*/  F2FP.F16.F32.PACK_AB R52, R2, R0 ;  /* 0x000000000234723e */ /* 0x000fe200000000ff */
[C---:B------:R-:W-:Y:S01]  /*7ca0*/  FFMA R7, R41.reuse, R42, R7 ;  /* 0x0000002a29077223 */ /* 0x040fe20000000007 */
[C---:B------:R-:W-:Y:S01]  /*7cb0*/  FFMA R4, R41.reuse, R43, R4 ;  /* 0x0000002b29047223 */ /* 0x040fe20000000004 */
[C---:B------:R-:W-:Y:S01]  /*7cc0*/  FMUL R6, R38.reuse, R10 ;  /* 0x0000000a26067220 */ /* 0x040fe20000400000 */
[----:B------:R-:W-:Y:S02]  /*7cd0*/  HADD2.F32 R42, -RZ, R51.H1_H1 ;  /* 0x30000033ff2a7230 */ /* 0x000fe40000004100 */
[----:B------:R-:W-:Y:S01]  /*7ce0*/  FFMA R5, R41, R40, R5 ;  /* 0x0000002829057223 */ /* 0x000fe20000000005 */
[----:B------:R-:W-:Y:S01]  /*7cf0*/  F2FP.F16.F32.PACK_AB R53, R7, R3 ;  /* 0x000000030735723e */ /* 0x000fe200000000ff */
[----:B------:R-:W-:Y:S01]  /*7d00*/  FFMA R6, R41, R45, R6 ;  /* 0x0000002d29067223 */ /* 0x000fe20000000006 */
[C---:B------:R-:W-:Y:S01]  /*7d10*/  FMUL R11, R38.reuse, R11 ;  /* 0x0000000b260b7220 */ /* 0x040fe20000400000 */
[--C-:B------:R-:W-:Y:S01]  /*7d20*/  HADD2.F32 R40, -RZ, R56.reuse.H0_H0 ;  /* 0x20000038ff287230 */ /* 0x100fe20000004100 */
[----:B------:R-:W-:Y:S01]  /*7d30*/  F2FP.F16.F32.PACK_AB R54, R5, R4 ;  /* 0x000000040536723e */ /* 0x000fe200000000ff */
[C---:B------:R-:W-:Y:S01]  /*7d40*/  FMUL R8, R38.reuse, R12 ;  /* 0x0000000c26087220 */ /* 0x040fe20000400000 */
[C---:B------:R-:W-:Y:S01]  /*7d50*/  FFMA R11, R41.reuse, R42, R11 ;  /* 0x0000002a290b7223 */ /* 0x040fe2000000000b */
[----:B------:R-:W-:Y:S02]  /*7d60*/  HADD2.F32 R42, -RZ, R56.H1_H1 ;  /* 0x30000038ff2a7230 */ /* 0x000fe40000004100 */
[C---:B------:R-:W-:Y:S01]  /*7d70*/  FMUL R9, R38.reuse, R13 ;  /* 0x0000000d26097220 */ /* 0x040fe20000400000 */
[--C-:B------:R-:W-:Y:S02]  /*7d80*/  HADD2.F32 R43, -RZ, R57.reuse.H0_H0 ;  /* 0x20000039ff2b7230 */ /* 0x100fe40000004100 */
[----:B------:R-:W-:Y:S01]  /*7d90*/  FFMA R8, R41, R40, R8 ;  /* 0x0000002829087223 */ /* 0x000fe20000000008 */
[----:B------:R-:W-:Y:S01]  /*7da0*/  F2FP.F16.F32.PACK_AB R55, R11, R6 ;  /* 0x000000060b37723e */ /* 0x000fe200000000ff */
[----:B------:R-:W-:Y:S01]  /*7db0*/  FFMA R9, R41, R42, R9 ;  /* 0x0000002a29097223 */ /* 0x000fe20000000009 */
[C---:B------:R-:W-:Y:S01]  /*7dc0*/  FMUL R10, R38.reuse, R14 ;  /* 0x0000000e260a7220 */ /* 0x040fe20000400000 */
[----:B------:R-:W-:Y:S02]  /*7dd0*/  HADD2.F32 R40, -RZ, R57.H1_H1 ;  /* 0x30000039ff287230 */ /* 0x000fe40000004100 */
[C---:B------:R-:W-:Y:S01]  /*7de0*/  FMUL R15, R38.reuse, R15 ;  /* 0x0000000f260f7220 */ /* 0x040fe20000400000 */
[----:B------:R1:W-:Y:S01]  /*7df0*/  STS.128 [R96+0x2000], R52 ;  /* 0x0020003460007388 */ /* 0x0003e20000000c00 */
[----:B------:R-:W-:Y:S01]  /*7e00*/  F2FP.F16.F32.PACK_AB R68, R9, R8 ;  /* 0x000000080944723e */ /* 0x000fe200000000ff */
[C---:B------:R-:W-:Y:S01]  /*7e10*/  FFMA R10, R41.reuse, R43, R10 ;  /* 0x0000002b290a7223 */ /* 0x040fe2000000000a */
[--C-:B------:R-:W-:Y:S02]  /*7e20*/  HADD2.F32 R43, -RZ, R58.reuse.H0_H0 ;  /* 0x2000003aff2b7230 */ /* 0x100fe40000004100 */
        /* <DEDUP_REMOVED lines=11> */
[--C-:B------:R-:W-:Y:S02]  /*7ee0*/  HADD2.F32 R43, -RZ, R64.reuse.H0_H0 ;  /* 0x20000040ff2b7230 */ /* 0x100fe40000004100 */
[C---:B------:R-:W-:Y:S01]  /*7ef0*/  FFMA R14, R41.reuse, R45, R14 ;  /* 0x0000002d290e7223 */ /* 0x040fe2000000000e */
[C---:B------:R-:W-:Y:S01]  /*7f00*/  FMUL R16, R38.reuse, R20 ;  /* 0x0000001426107220 */ /* 0x040fe20000400000 */
        /* <DEDUP_REMOVED lines=17> */
[C---:B------:R-:W-:Y:S01]  /*8020*/  FFMA R20, R41.reuse, R40, R20 ;  /* 0x0000002829147223 */ /* 0x040fe20000000014 */
[C---:B------:R-:W-:Y:S01]  /*8030*/  FFMA R21, R41.reuse, R42, R21 ;  /* 0x0000002a29157223 */ /* 0x040fe20000000015 */
[----:B------:R-:W-:Y:S02]  /*8040*/  HADD2.F32 R40, -RZ, R67.H1_H1 ;  /* 0x30000043ff287230 */ /* 0x000fe40000004100 */
[----:B------:R-:W-:Y:S01]  /*8050*/  FFMA R22, R41, R43, R22 ;  /* 0x0000002b29167223 */ /* 0x000fe20000000016 */
[C---:B------:R-:W-:Y:S01]  /*8060*/  FMUL R27, R38.reuse, R27 ;  /* 0x0000001b261b7220 */ /* 0x040fe20000400000 */
[--C-:B------:R-:W-:Y:S02]  /*8070*/  HADD2.F32 R43, -RZ, R72.reuse.H0_H0 ;  /* 0x20000048ff2b7230 */ /* 0x100fe40000004100 */
[C---:B------:R-:W-:Y:S01]  /*8080*/  FMUL R24, R38.reuse, R28 ;  /* 0x0000001c26187220 */ /* 0x040fe20000400000 */
[----:B------:R-:W-:Y:S02]  /*8090*/  HADD2.F32 R42, -RZ, R72.H1_H1 ;  /* 0x30000048ff2a7230 */ /* 0x000fe40000004100 */
[C---:B------:R-:W-:Y:S01]  /*80a0*/  FMUL R25, R38.reuse, R29 ;  /* 0x0000001d26197220 */ /* 0x040fe20000400000 */
[--C-:B------:R-:W-:Y:S01]  /*80b0*/  HADD2.F32 R45, -RZ, R73.reuse.H0_H0 ;  /* 0x20000049ff2d7230 */ /* 0x100fe20000004100 */
[----:B------:R-:W-:Y:S01]  /*80c0*/  F2FP.F16.F32.PACK_AB R70, R13, R12 ;  /* 0x0000000c0d46723e */ /* 0x000fe200000000ff */
[C---:B------:R-:W-:Y:S01]  /*80d0*/  FMUL R26, R38.reuse, R30 ;  /* 0x0000001e261a7220 */ /* 0x040fe20000400000 */
[----:B------:R-:W-:Y:S01]  /*80e0*/  F2FP.F16.F32.PACK_AB R71, R19, R14 ;  /* 0x0000000e1347723e */ /* 0x000fe200000000ff */
[C---:B------:R-:W-:Y:S01]  /*80f0*/  FFMA R27, R41.reuse, R40, R27 ;  /* 0x00000028291b7223 */ /* 0x040fe2000000001b */
[C---:B------:R-:W-:Y:S01]  /*8100*/  FFMA R24, R41.reuse, R43, R24 ;  /* 0x0000002b29187223 */ /* 0x040fe20000000018 */
[----:B------:R-:W-:Y:S02]  /*8110*/  HADD2.F32 R40, -RZ, R73.H1_H1 ;  /* 0x30000049ff287230 */ /* 0x000fe40000004100 */
[C---:B------:R-:W-:Y:S01]  /*8120*/  FFMA R25, R41.reuse, R42, R25 ;  /* 0x0000002a29197223 */ /* 0x040fe20000000019 */
[----:B------:R1:W-:Y:S01]  /*8130*/  STS.128 [R95+0x2010], R68 ;  /* 0x002010445f007388 */ /* 0x0003e20000000c00 */
[C---:B------:R-:W-:Y:S01]  /*8140*/  FMUL R31, R38.reuse, R31 ;  /* 0x0000001f261f7220 */ /* 0x040fe20000400000 */
[--C-:B------:R-:W-:Y:S02]  /*8150*/  HADD2.F32 R43, -RZ, R74.reuse.H0_H0 ;  /* 0x2000004aff2b7230 */ /* 0x100fe40000004100 */
[C---:B------:R-:W-:Y:S01]  /*8160*/  FFMA R26, R41.reuse, R45, R26 ;  /* 0x0000002d291a7223 */ /* 0x040fe2000000001a */
        /* <DEDUP_REMOVED lines=30> */
[----:B------:R-:W-:Y:S02]  /*8350*/  UIADD3 UR13, UPT, UPT, UR49, 0x20, URZ ;  /* 0x00000020310d7890 */ /* 0x000fe4000fffe0ff */
[----:B------:R-:W-:Y:S01]  /*8360*/  UIADD3 UR12, UPT, UPT, UR43, 0x2200, URZ ;  /* 0x000022002b0c7890 */ /* 0x000fe2000fffe0ff */
[----:B------:R-:W-:Y:S01]  /*8370*/  UMOV UR14, UR50 ;  /* 0x00000032000e7c82 */ /* 0x000fe20008000000 */
[----:B------:R-:W-:Y:S01]  /*8380*/  UMOV UR15, UR36 ;  /* 0x00000024000f7c82 */ /* 0x000fe20008000000 */
[----:B------:R-:W-:Y:S02]  /*8390*/  UIADD3 UR9, UPT, UPT, UR49, 0xa0, URZ ;  /* 0x000000a031097890 */ /* 0x000fe4000fffe0ff */
[----:B------:R-:W-:Y:S01]  /*83a0*/  UIADD3 UR8, UPT, UPT, UR43, 0x3200, URZ ;  /* 0x000032002b087890 */ /* 0x000fe2000fffe0ff */
[----:B------:R-:W-:Y:S01]  /*83b0*/  UMOV UR10, UR50 ;  /* 0x00000032000a7c82 */ /* 0x000fe20008000000 */
[----:B------:R-:W-:Y:S01]  /*83c0*/  UMOV UR11, UR36 ;  /* 0x00000024000b7c82 */ /* 0x000fe20008000000 */
[----:B---3--:R-:W-:Y:S04]  /*83d0*/  UIADD3 UR4, UP0, UPT, UR6, 0x680, URZ ;  /* 0x0000068006047890 */ /* 0x008fe8000ff1e0ff */
[----:B------:R-:W-:Y:S09]  /*83e0*/  UIADD3.X UR5, UPT, UPT, URZ, UR7, URZ, UP0, !UPT ;  /* 0x00000007ff057290 */ /* 0x000ff200087fe4ff */
[----:B------:R3:W-:Y:S01]  /*83f0*/  UTMASTG.3D [UR12], [UR4] ;  /* 0x0000000c040073b5 */ /* 0x0007e20008010000 */
[----:B------:R3:W-:Y:S01]  /*8400*/  UTMASTG.3D [UR8], [UR4] ;  /* 0x00000008040073b5 */ /* 0x0007e20008010000 */
[----:B------:R0:W-:Y:S01]  /*8410*/  UTMACMDFLUSH ;  /* 0x00000000000079b7 */ /* 0x0001e20000000000 */
[----:B---3--:R-:W-:Y:S04]  /*8420*/  DEPBAR.LE SB0, 0x1 ;  /* 0x000080400000791a */ /* 0x008fe80000000000 */
.L_x_128:
[----:B------:R-:W-:Y:S05]  /*8430*/  BSYNC.RECONVERGENT B0 ;  /* 0x0000000000007941 */ /* 0x000fea0003800200 */
.L_x_127:
[----:B------:R-:W-:Y:S01]  /*8440*/  BAR.SYNC.DEFER_BLOCKING 0x1, 0x80 ;  /* 0x0042000000007b1d */ /* 0x000fe20000010000 */
[----:B------:R-:W-:Y:S04]  /*8450*/  UIADD3 UR4, UPT, UPT, UR46, 0x1, URZ ;  /* 0x000000012e047890 */ /* 0x000fe8000fffe0ff */
[----:B------:R-:W-:Y:S04]  /*8460*/  UISETP.NE.AND UP0, UPT, UR4, 0x4, UPT ;  /* 0x000000040400788c */ /* 0x000fe8000bf05270 */
[----:B------:R-:W-:Y:S01]  /*8470*/  USEL UR44, UR4, URZ, UP0 ;  /* 0x000000ff042c7287 */ /* 0x000fe20008000000 */
[----:B------:R3:W-:Y:S01]  /*8480*/  @P6 SYNCS.ARRIVE.TRANS64.RED.A1T0 RZ, [R61+URZ], RZ ;  /* 0x000000ff3dff69a7 */ /* 0x0007e200081004ff */
[----:B------:R-:W-:Y:S01]  /*8490*/  BSSY B1, `(.L_x_129) ;  /* 0x0000017000017945 */ /* 0x000fe20003800000 */
[----:B------:R-:W4:Y:S02]  /*84a0*/  @P6 SYNCS.PHASECHK.TRANS64.TRYWAIT P0, [R62+URZ+0x40], R63 ;  /* 0x0000403f3e0065a7 */ /* 0x000f2400080011ff */
[----:B----4-:R-:W-:Y:S01]  /*84b0*/  @P6 SEL R46, RZ, 0x1, !P0 ;  /* 0x00000001ff2e6807 */ /* 0x010fe20004000000 */
[----:B---3--:R-:W-:Y:S06]  /*84c0*/  @!P6 BRA `(.L_x_130) ;  /* 0x00000000004ce947 */ /* 0x008fec0003800000 */
        /* <DEDUP_REMOVED lines=9> */
[----:B------:R-:W-:Y:S04]  /*8560*/  SHF.L.U32 R5, R93, 0x1f, RZ ;  /* 0x0000001f5d057819 */ /* 0x000fe800000006ff */
[----:B------:R-:W3:Y:S02]  /*8570*/  SYNCS.PHASECHK.TRANS64.TRYWAIT P0, [R62+URZ+0x40], R5 ;  /* 0x000040053e0075a7 */ /* 0x000ee400080011ff */
[----:B---3--:R-:W-:Y:S05]  /*8580*/  @!P0 BRA `(.L_x_133) ;  /* 0x0000002400f08947 */ /* 0x008fea0003800000 */
.L_x_132:
[----:B------:R-:W-:Y:S05]  /*8590*/  BSYNC B0 ;  /* 0x0000000000007941 */ /* 0x000fea0003800000 */
.L_x_131:
[----:B------:R-:W-:Y:S02]  /*85a0*/  ISETP.NE.AND P0, PT, R60, RZ, PT ;  /* 0x000000ff3c00720c */ /* 0x000fe40003f05270 */
[----:B------:R-:W-:Y:S11]  /*85b0*/  IADD3 R47, PT, PT, R47, 0x1, RZ ;  /* 0x000000012f2f7810 */ /* 0x000ff60007ffe0ff */
[----:B------:R4:W1:Y:S04]  /*85c0*/  @P0 LDS.128 R48, [R4] ;  /* 0x0000000004300984 */ /* 0x0008680000000c00 */
[----:B------:R4:W1:Y:S04]  /*85d0*/  @P0 LDS.128 R56, [R3+0x10] ;  /* 0x0000100003380984 */ /* 0x0008680000000c00 */
[----:B------:R4:W1:Y:S04]  /*85e0*/  @P0 LDS.128 R64, [R2+0x20] ;  /* 0x0000200002400984 */ /* 0x0008680000000c00 */
[----:B------:R4:W1:Y:S02]  /*85f0*/  @P0 LDS.128 R72, [R0+0x30] ;  /* 0x0000300000480984 */ /* 0x0008640000000c00 */
.L_x_130:
[----:B------:R-:W-:Y:S05]  /*8600*/  BSYNC B1 ;  /* 0x0000000000017941 */ /* 0x000fea0003800000 */
.L_x_129:
[----:B----4-:R-:W-:Y:S05]  /*8610*/  VIADD R0, R39, 0x40 ;  /* 0x0000004027007836 */ /* 0x010fea0000000000 */
        /* <DEDUP_REMOVED lines=9> */
[----:B------:R-:W4:Y:S01]  /*86b0*/  LDCU.64 UR6, c[0x4][0x78] ;  /* 0x01000f00ff0677ac */ /* 0x000f220008000a00 */
[----:B------:R-:W1:Y:S01]  /*86c0*/  LDC.64 R2, c[0x4][R3] ;  /* 0x0100000003027b82 */ /* 0x000e620000000a00 */
[----:B------:R-:W5:Y:S01]  /*86d0*/  LDCU.64 UR4, c[0x4][0x10] ;  /* 0x01000200ff0477ac */ /* 0x000f620008000a00 */
[----:B---3--:R-:W-:Y:S01]  /*86e0*/  MOV R5, UR9 ;  /* 0x0000000900057c02 */ /* 0x008fe20008000f00 */
[----:B------:R-:W-:Y:S01]  /*86f0*/  IMAD.U32 R4, RZ, RZ, UR8 ;  /* 0x00000008ff047e24 */ /* 0x000fe2000f8e00ff */
[----:B----4-:R-:W-:Y:S01]  /*8700*/  MOV R7, UR7 ;  /* 0x0000000700077c02 */ /* 0x010fe20008000f00 */
[----:B------:R-:W-:Y:S01]  /*8710*/  IMAD.U32 R6, RZ, RZ, UR6 ;  /* 0x00000006ff067e24 */ /* 0x000fe2000f8e00ff */
[----:B-----5:R-:W-:Y:S01]  /*8720*/  MOV R11, UR5 ;  /* 0x00000005000b7c02 */ /* 0x020fe20008000f00 */
[----:B------:R-:W-:Y:S02]  /*8730*/  IMAD.U32 R10, RZ, RZ, UR4 ;  /* 0x00000004ff0a7e24 */ /* 0x000fe4000f8e00ff */
[----:B------:R-:W-:Y:S07]  /*8740*/  LEPC R20, `(.L_x_134) ;  /* 0x000000001014794e */ /* 0x000fee0000000000 */
[----:B-12---:R-:W-:Y:S05]  /*8750*/  CALL.ABS.NOINC R2 ;  /* 0x0000000002007343 */ /* 0x006fea0003c00000 */
.L_x_134:
        /* <DEDUP_REMOVED lines=12> */
[----:B---3--:R-:W-:Y:S02]  /*8820*/  LEA R62, R47, UR43, 0x3 ;  /* 0x0000002b2f3e7c11 */ /* 0x008fe4000f8e18ff */
[----:B------:R-:W1:Y:S02]  /*8830*/  LDTM.x32 R4, tmem[UR4+0x40] ;  /* 0x00004004000479ee */ /* 0x000e6400082c0000 */
        /* <DEDUP_REMOVED lines=138> */
.L_x_136:
[----:B------:R-:W-:Y:S05]  /*90e0*/  BSYNC.RECONVERGENT B0 ;  /* 0x0000000000007941 */ /* 0x000fea0003800200 */
.L_x_135:
        /* <DEDUP_REMOVED lines=21> */
.L_x_140:
[----:B------:R-:W-:Y:S05]  /*9240*/  BSYNC B0 ;  /* 0x0000000000007941 */ /* 0x000fea0003800000 */
.L_x_139:
[----:B------:R-:W-:Y:S11]  /*9250*/  ISETP.NE.AND P0, PT, R60, RZ, PT ;  /* 0x000000ff3c00720c */ /* 0x000ff60003f05270 */
[----:B------:R-:W-:Y:S02]  /*9260*/  @!UPT UIADD3 URZ, UPT, UPT, URZ, URZ, URZ ;  /* 0x000000fffffff290 */ /* 0x000fe4000fffe0ff */
[----:B------:R4:W1:Y:S04]  /*9270*/  @P0 LDS.128 R48, [R3] ;  /* 0x0000000003300984 */ /* 0x0008680000000c00 */
[----:B------:R4:W1:Y:S04]  /*9280*/  @P0 LDS.128 R56, [R2+0x10] ;  /* 0x0000100002380984 */ /* 0x0008680000000c00 */
[----:B------:R4:W1:Y:S04]  /*9290*/  @P0 LDS.128 R64, [R0+0x20] ;  /* 0x0000200000400984 */ /* 0x0008680000000c00 */
[----:B------:R4:W1:Y:S02]  /*92a0*/  @P0 LDS.128 R72, [R47+0x30] ;  /* 0x000030002f480984 */ /* 0x0008640000000c00 */
.L_x_138:
[----:B------:R-:W-:Y:S05]  /*92b0*/  BSYNC B1 ;  /* 0x0000000000017941 */ /* 0x000fea0003800000 */
.L_x_137:
        /* <DEDUP_REMOVED lines=21> */
.L_x_142:
[----:B------:R-:W-:Y:S01]  /*9410*/  ISETP.NE.AND P0, PT, R98, RZ, PT ;  /* 0x000000ff6200720c */ /* 0x000fe20003f05270 */
[----:B------:R-:W-:Y:S05]  /*9420*/  WARPSYNC.ALL ;  /* 0x0000000000007948 */ /* 0x000fea0003800000 */
[----:B------:R-:W-:Y:S01]  /*9430*/  R2UR UR4, R39 ;  /* 0x00000000270472ca */ /* 0x000fe200000e0000 */
[--C-:B-1----:R-:W-:Y:S01]  /*9440*/  HADD2.F32 R40, -RZ, R48.reuse.H0_H0 ;  /* 0x20000030ff287230 */ /* 0x102fe20000004100 */
[----:B------:R-:W-:Y:S01]  /*9450*/  IADD3 R102, PT, PT, R100, 0xd0, RZ ;  /* 0x000000d064667810 */ /* 0x000fe20007ffe0ff */
[----:B------:R-:W-:Y:S01]  /*9460*/  HADD2.F32 R42, -RZ, R48.H1_H1 ;  /* 0x30000030ff2a7230 */ /* 0x000fe20000004100 */
[----:B------:R-:W-:Y:S01]  /*9470*/  BSSY.RECONVERGENT B0, `(.L_x_143) ;  /* 0x000008e000007945 */ /* 0x000fe20003800200 */
[--C-:B------:R-:W-:Y:S01]  /*9480*/  HADD2.F32 R43, -RZ, R49.reuse.H0_H0 ;  /* 0x20000031ff2b7230 */ /* 0x100fe20000004100 */
[----:B------:R-:W-:Y:S01]  /*9490*/  LOP3.LUT R116, R102, 0xfefffff8, RZ, 0xc0, !PT ;  /* 0xfefffff866747812 */ /* 0x000fe200078ec0ff */
[----:B------:R-:W-:Y:S02]  /*94a0*/  HADD2.F32 R44, -RZ, R49.H1_H1 ;  /* 0x30000031ff2c7230 */ /* 0x000fe40000004100 */
[--C-:B------:R-:W-:Y:S02]  /*94b0*/  HADD2.F32 R45, -RZ, R50.reuse.H0_H0 ;  /* 0x20000032ff2d7230 */ /* 0x100fe40000004100 */
[----:B------:R-:W-:Y:S02]  /*94c0*/  HADD2.F32 R46, -RZ, R50.H1_H1 ;  /* 0x30000032ff2e7230 */ /* 0x000fe40000004100 */
[----:B---3--:R-:W1:Y:S01]  /*94d0*/  LDTM.x32 R4, tmem[UR4+0x60] ;  /* 0x00006004000479ee */ /* 0x008e6200082c0000 */
[----:B------:R-:W-:Y:S01]  /*94e0*/  NOP ;  /* 0x0000000000007918 */ /* 0x000fe20000000000 */
[----:B-1----:R1:W-:Y:S01]  /*94f0*/  SYNCS.ARRIVE.TRANS64.RED.A1T0 RZ, [R116+URZ], RZ ;  /* 0x000000ff74ff79a7 */ /* 0x0023e200081004ff */
[--C-:B------:R-:W-:Y:S02]  /*9500*/  HADD2.F32 R47, -RZ, R51.reuse.H0_H0 ;  /* 0x20000033ff2f7230 */ /* 0x100fe40000004100 */
[----:B------:R-:W-:Y:S02]  /*9510*/  HADD2.F32 R48, -RZ, R51.H1_H1 ;  /* 0x30000033ff307230 */ /* 0x000fe40000004100 */
        /* <DEDUP_REMOVED lines=9> */
[C---:B------:R-:W-:Y:S01]  /*95b0*/  FMUL R4, R38.reuse, R4 ;  /* 0x0000000426047220 */ /* 0x040fe20000400000 */
[C---:B------:R-:W-:Y:S01]  /*95c0*/  FMUL R5, R38.reuse, R5 ;  /* 0x0000000526057220 */ /* 0x040fe20000400000 */
[C---:B------:R-:W-:Y:S01]  /*95d0*/  FMUL R6, R38.reuse, R6 ;  /* 0x0000000626067220 */ /* 0x040fe20000400000 */
[C---:B------:R-:W-:Y:S01]  /*95e0*/  FMUL R7, R38.reuse, R7 ;  /* 0x0000000726077220 */ /* 0x040fe20000400000 */
[C---:B------:R-:W-:Y:S01]  /*95f0*/  FFMA R4, R41.reuse, R40, R4 ;  /* 0x0000002829047223 */ /* 0x040fe20000000004 */
[C---:B------:R-:W-:Y:S01]  /*9600*/  FFMA R5, R41.reuse, R42, R5 ;  /* 0x0000002a29057223 */ /* 0x040fe20000000005 */
[C---:B------:R-:W-:Y:S01]  /*9610*/  FFMA R6, R41.reuse, R43, R6 ;  /* 0x0000002b29067223 */ /* 0x040fe20000000006 */
[----:B------:R-:W-:Y:S01]  /*9620*/  FFMA R7, R41, R44, R7 ;  /* 0x0000002c29077223 */ /* 0x000fe20000000007 */
[C---:B------:R-:W-:Y:S01]  /*9630*/  FMUL R8, R38.reuse, R8 ;  /* 0x0000000826087220 */ /* 0x040fe20000400000 */
[C---:B------:R-:W-:Y:S01]  /*9640*/  FMUL R9, R38.reuse, R9 ;  /* 0x0000000926097220 */ /* 0x040fe20000400000 */
[----:B------:R-:W-:Y:S01]  /*9650*/  F2FP.F16.F32.PACK_AB R104, R5, R4 ;  /* 0x000000040568723e */ /* 0x000fe200000000ff */
[C---:B------:R-:W-:Y:S01]  /*9660*/  FMUL R10, R38.reuse, R10 ;  /* 0x0000000a260a7220 */ /* 0x040fe20000400000 */
[----:B------:R-:W-:Y:S01]  /*9670*/  F2FP.F16.F32.PACK_AB R105, R7, R6 ;  /* 0x000000060769723e */ /* 0x000fe200000000ff */
[C---:B------:R-:W-:Y:S01]  /*9680*/  FFMA R8, R41.reuse, R45, R8 ;  /* 0x0000002d29087223 */ /* 0x040fe20000000008 */
[C---:B------:R-:W-:Y:S01]  /*9690*/  FFMA R9, R41.reuse, R46, R9 ;  /* 0x0000002e29097223 */ /* 0x040fe20000000009 */
[----:B------:R-:W-:Y:S01]  /*96a0*/  FFMA R10, R41, R47, R10 ;  /* 0x0000002f290a7223 */ /* 0x000fe2000000000a */
[C---:B------:R-:W-:Y:S01]  /*96b0*/  FMUL R11, R38.reuse, R11 ;  /* 0x0000000b260b7220 */ /* 0x040fe20000400000 */
[C---:B------:R-:W-:Y:S01]  /*96c0*/  FMUL R0, R38.reuse, R12 ;  /* 0x0000000c26007220 */ /* 0x040fe20000400000 */
[C---:B------:R-:W-:Y:S01]  /*96d0*/  FMUL R2, R38.reuse, R13 ;  /* 0x0000000d26027220 */ /* 0x040fe20000400000 */
[----:B------:R-:W-:Y:S01]  /*96e0*/  F2FP.F16.F32.PACK_AB R106, R9, R8 ;  /* 0x00000008096a723e */ /* 0x000fe200000000ff */
[C---:B------:R-:W-:Y:S01]  /*96f0*/  FFMA R11, R41.reuse, R48, R11 ;  /* 0x00000030290b7223 */ /* 0x040fe2000000000b */
[C---:B------:R-:W-:Y:S01]  /*9700*/  FFMA R0, R41.reuse, R49, R0 ;  /* 0x0000003129007223 */ /* 0x040fe20000000000 */
[C---:B------:R-:W-:Y:S01]  /*9710*/  FFMA R2, R41.reuse, R51, R2 ;  /* 0x0000003329027223 */ /* 0x040fe20000000002 */
[C---:B------:R-:W-:Y:S01]  /*9720*/  FMUL R3, R38.reuse, R14 ;  /* 0x0000000e26037220 */ /* 0x040fe20000400000 */
[C---:B------:R-:W-:Y:S01]  /*9730*/  FMUL R15, R38.reuse, R15 ;  /* 0x0000000f260f7220 */ /* 0x040fe20000400000 */
[C---:B------:R-:W-:Y:S01]  /*9740*/  FMUL R12, R38.reuse, R16 ;  /* 0x00000010260c7220 */ /* 0x040fe20000400000 */
[C---:B------:R-:W-:Y:S01]  /*9750*/  FMUL R13, R38.reuse, R17 ;  /* 0x00000011260d7220 */ /* 0x040fe20000400000 */
[C---:B------:R-:W-:Y:S01]  /*9760*/  FFMA R3, R41.reuse, R50, R3 ;  /* 0x0000003229037223 */ /* 0x040fe20000000003 */
[C---:B------:R-:W-:Y:S01]  /*9770*/  FMUL R14, R38.reuse, R18 ;  /* 0x00000012260e7220 */ /* 0x040fe20000400000 */
[----:B------:R-:W-:Y:S01]  /*9780*/  FFMA R15, R41, R52, R15 ;  /* 0x00000034290f7223 */ /* 0x000fe2000000000f */
[C---:B------:R-:W-:Y:S01]  /*9790*/  FMUL R19, R38.reuse, R19 ;  /* 0x0000001326137220 */ /* 0x040fe20000400000 */
[----:B------:R-:W-:Y:S01]  /*97a0*/  F2FP.F16.F32.PACK_AB R107, R11, R10 ;  /* 0x0000000a0b6b723e */ /* 0x000fe200000000ff */
[C---:B------:R-:W-:Y:S01]  /*97b0*/  FFMA R12, R41.reuse, R53, R12 ;  /* 0x00000035290c7223 */ /* 0x040fe2000000000c */
[----:B------:R-:W-:Y:S02]  /*97c0*/  HADD2.F32 R58, -RZ, R64.H1_H1 ;  /* 0x30000040ff3a7230 */ /* 0x000fe40000004100 */
[C---:B------:R-:W-:Y:S01]  /*97d0*/  FMUL R16, R38.reuse, R20 ;  /* 0x0000001426107220 */ /* 0x040fe20000400000 */
[C---:B------:R-:W-:Y:S01]  /*97e0*/  FFMA R13, R41.reuse, R54, R13 ;  /* 0x00000036290d7223 */ /* 0x040fe2000000000d */
[----:B------:R1:W-:Y:S01]  /*97f0*/  STS.128 [R96+0x6000], R104 ;  /* 0x0060006860007388 */ /* 0x0003e20000000c00 */
[--C-:B------:R-:W-:Y:S02]  /*9800*/  HADD2.F32 R59, -RZ, R65.reuse.H0_H0 ;  /* 0x20000041ff3b7230 */ /* 0x100fe40000004100 */
[C---:B------:R-:W-:Y:S01]  /*9810*/  FMUL R17, R38.reuse, R21 ;  /* 0x0000001526117220 */ /* 0x040fe20000400000 */
[C---:B------:R-:W-:Y:S01]  /*9820*/  FFMA R14, R41.reuse, R55, R14 ;  /* 0x00000037290e7223 */ /* 0x040fe2000000000e */
[----:B------:R-:W-:Y:S02]  /*9830*/  HADD2.F32 R60, -RZ, R65.H1_H1 ;  /* 0x30000041ff3c7230 */ /* 0x000fe40000004100 */
[C---:B------:R-:W-:Y:S01]  /*9840*/  FMUL R18, R38.reuse, R22 ;  /* 0x0000001626127220 */ /* 0x040fe20000400000 */
[C---:B------:R-:W-:Y:S01]  /*9850*/  FFMA R19, R41.reuse, R56, R19 ;  /* 0x0000003829137223 */ /* 0x040fe20000000013 */
        /* <DEDUP_REMOVED lines=13> */
[----:B------:R-:W-:Y:S01]  /*9930*/  FMUL R27, R38, R27 ;  /* 0x0000001b261b7220 */ /* 0x000fe20000400000 */
[----:B------:R-:W-:Y:S01]  /*9940*/  F2FP.F16.F32.PACK_AB R108, R2, R0 ;  /* 0x00000000026c723e */ /* 0x000fe200000000ff */
[----:B------:R-:W-:Y:S01]  /*9950*/  FFMA R20, R41, R61, R20 ;  /* 0x0000003d29147223 */ /* 0x000fe20000000014 */
[----:B------:R-:W-:Y:S01]  /*9960*/  F2FP.F16.F32.PACK_AB R109, R15, R3 ;  /* 0x000000030f6d723e */ /* 0x000fe200000000ff */
[----:B------:R-:W-:Y:S01]  /*9970*/  HADD2.F32 R66, -RZ, R72.H1_H1 ;  /* 0x30000048ff427230 */ /* 0x000fe20000004100 */
[----:B------:R-:W-:Y:S01]  /*9980*/  F2FP.F16.F32.PACK_AB R110, R13, R12 ;  /* 0x0000000c0d6e723e */ /* 0x000fe200000000ff */
[C---:B------:R-:W-:Y:S01]  /*9990*/  FMUL R24, R38.reuse, R28 ;  /* 0x0000001c26187220 */ /* 0x040fe20000400000 */
[----:B------:R-:W-:Y:S01]  /*99a0*/  F2FP.F16.F32.PACK_AB R111, R19, R14 ;  /* 0x0000000e136f723e */ /* 0x000fe200000000ff */
[C---:B------:R-:W-:Y:S01]  /*99b0*/  FFMA R21, R41.reuse, R62, R21 ;  /* 0x0000003e29157223 */ /* 0x040fe20000000015 */
[--C-:B------:R-:W-:Y:S02]  /*99c0*/  HADD2.F32 R67, -RZ, R73.reuse.H0_H0 ;  /* 0x20000049ff437230 */ /* 0x100fe40000004100 */
[C---:B------:R-:W-:Y:S01]  /*99d0*/  FMUL R25, R38.reuse, R29 ;  /* 0x0000001d26197220 */ /* 0x040fe20000400000 */
[C---:B------:R-:W-:Y:S01]  /*99e0*/  FFMA R22, R41.reuse, R63, R22 ;  /* 0x0000003f29167223 */ /* 0x040fe20000000016 */
[----:B------:R1:W-:Y:S01]  /*99f0*/  STS.128 [R95+0x6010], R108 ;  /* 0x0060106c5f007388 */ /* 0x0003e20000000c00 */
        /* <DEDUP_REMOVED lines=53> */
.L_x_144:
[----:B------:R-:W-:Y:S05]  /*9d50*/  BSYNC.RECONVERGENT B0 ;  /* 0x0000000000007941 */ /* 0x000fea0003800200 */
.L_x_143:
[----:B------:R-:W-:Y:S01]  /*9d60*/  BAR.SYNC.DEFER_BLOCKING 0x1, 0x80 ;  /* 0x0042000000007b1d */ /* 0x000fe20000010000 */
[----:B------:R-:W-:Y:S01]  /*9d70*/  UISETP.NE.AND UP0, UPT, UR52, -0x4, UPT ;  /* 0xfffffffc3400788c */ /* 0x000fe2000bf05270 */
[----:B------:R-:W-:Y:S08]  /*9d80*/  IADD3 R0, PT, PT, R36, 0x1, RZ ;  /* 0x0000000124007810 */ /* 0x000ff00007ffe0ff */
[----:B------:R-:W-:Y:S05]  /*9d90*/  BRA.U !UP0, `(.L_x_145) ;  /* 0x0000000108287547 */ /* 0x000fea000b800000 */
[----:B------:R-:W-:Y:S01]  /*9da0*/  ISETP.NE.AND P0, PT, R99, RZ, PT ;  /* 0x000000ff6300720c */ /* 0x000fe20003f05270 */
[----:B------:R-:W-:Y:S01]  /*9db0*/  IMAD.U32 R3, RZ, RZ, UR46 ;  /* 0x0000002eff037e24 */ /* 0x000fe2000f8e00ff */
[----:B------:R-:W-:Y:S01]  /*9dc0*/  UIADD3 UR4, UPT, UPT, UR46, 0x1, URZ ;  /* 0x000000012e047890 */ /* 0x000fe2000fffe0ff */
[----:B------:R-:W-:Y:S03]  /*9dd0*/  IMAD.U32 R2, RZ, RZ, UR47 ;  /* 0x0000002fff027e24 */ /* 0x000fe6000f8e00ff */
[----:B------:R-:W-:Y:S04]  /*9de0*/  UISETP.NE.AND UP0, UPT, UR4, 0x4, UPT ;  /* 0x000000040400788c */ /* 0x000fe8000bf05270 */
[----:B------:R-:W-:Y:S03]  /*9df0*/  USEL UR46, UR4, URZ, UP0 ;  /* 0x000000ff042e7287 */ /* 0x000fe60008000000 */
[----:B------:R-:W-:Y:S05]  /*9e00*/  @P0 LEA R3, R3, UR43, 0x3 ;  /* 0x0000002b03030c11 */ /* 0x000fea000f8e18ff */
[----:B------:R-:W-:Y:S05]  /*9e10*/  @P0 VIADD R3, R3, 0x60 ;  /* 0x0000006003030836 */ /* 0x000fea0000000000 */
[----:B------:R-:W-:Y:S04]  /*9e20*/  @P0 PRMT R2, R2, 0x654, R3 ;  /* 0x0000065402020816 */ /* 0x000fe80000000003 */
[----:B------:R3:W-:Y:S03]  /*9e30*/  @P0 SYNCS.ARRIVE.TRANS64.RED.A1T0 RZ, [R2+URZ], RZ ;  /* 0x000000ff02ff09a7 */ /* 0x0007e600081004ff */
.L_x_145:
[----:B------:R-:W-:Y:S01]  /*9e40*/  R2UR UR4, R86 ;  /* 0x00000000560472ca */ /* 0x000fe200000e0000 */
[----:B------:R-:W-:Y:S01]  /*9e50*/  UISETP.NE.AND UP0, UPT, UR62, URZ, UPT ;  /* 0x000000ff3e00728c */ /* 0x000fe2000bf05270 */
[----:B------:R-:W-:Y:S01]  /*9e60*/  ISETP.NE.AND P0, PT, R89, 0x2, PT ;  /* 0x000000025900780c */ /* 0x000fe20003f05270 */
[----:B------:R-:W-:Y:S01]  /*9e70*/  UIADD3 UR24, UPT, UPT, UR37, UR63, URZ ;  /* 0x0000003f25187290 */ /* 0x000fe2000fffe0ff */
[----:B------:R-:W-:Y:S01]  /*9e80*/  ISETP.NE.AND P1, PT, R0, 0x4, PT ;  /* 0x000000040000780c */ /* 0x000fe20003f25270 */
[----:B------:R-:W-:Y:S01]  /*9e90*/  UIADD3 UR52, UPT, UPT, UR52, 0x4, URZ ;  /* 0x0000000434347890 */ /* 0x000fe2000fffe0ff */
[----:B---3--:R-:W-:Y:S01]  /*9ea0*/  SEL R2, RZ, 0x1, P0 ;  /* 0x00000001ff027807 */ /* 0x008fe20000000000 */
[----:B------:R-:W-:Y:S01]  /*9eb0*/  UMOV UR36, UR61 ;  /* 0x0000003d00247c82 */ /* 0x000fe20008000000 */
[----:B------:R-:W-:Y:S02]  /*9ec0*/  SEL R3, RZ, 0x1, P1 ;  /* 0x00000001ff037807 */ /* 0x000fe40000800000 */
[----:B------:R-:W-:Y:S02]  /*9ed0*/  LOP3.LUT R91, R91, R2, RZ, 0x3c, !PT ;  /* 0x000000025b5b7212 */ /* 0x000fe400078e3cff */
[----:B------:R-:W-:Y:S01]  /*9ee0*/  LOP3.LUT R92, R92, R3, RZ, 0x3c, !PT ;  /* 0x000000035c5c7212 */ /* 0x000fe200078e3cff */
[----:B------:R-:W-:Y:S01]  /*9ef0*/  UIADD3 UR20, UPT, UPT, UR38, UR4, URZ ;  /* 0x0000000426147290 */ /* 0x000fe2000fffe0ff */
[----:B------:R-:W-:Y:S02]  /*9f00*/  SEL R89, R89, RZ, P0 ;  /* 0x000000ff59597207 */ /* 0x000fe40000000000 */
[----:B------:R-:W-:Y:S01]  /*9f10*/  SEL R36, R0, RZ, P1 ;  /* 0x000000ff00247207 */ /* 0x000fe20000800000 */
[----:B------:R-:W-:Y:S08]  /*9f20*/  BRA.U UP0, `(.L_x_146) ;  /* 0xffffffbd00ac7547 */ /* 0x000ff0000b83ffff */
[----:B------:R-:W3:Y:S01]  /*9f30*/  LDCU.64 UR4, c[0x0][0x888] ;  /* 0x00011100ff0477ac */ /* 0x000ee20008000a00 */
[----:B------:R-:W4:Y:S01]  /*9f40*/  LDCU.64 UR6, c[0x0][0x890] ;  /* 0x00011200ff0677ac */ /* 0x000f220008000a00 */
[----:B---3--:R-:W-:Y:S02]  /*9f50*/  ISETP.NE.U32.AND P2, PT, RZ, UR4, PT ;  /* 0x00000004ff007c0c */ /* 0x008fe4000bf45070 */
[----:B----4-:R-:W-:Y:S02]  /*9f60*/  ISETP.NE.U32.AND P1, PT, RZ, UR6, PT ;  /* 0x00000006ff007c0c */ /* 0x010fe4000bf25070 */
[----:B------:R-:W-:Y:S02]  /*9f70*/  ISETP.NE.AND.EX P2, PT, RZ, UR5, PT, P2 ;  /* 0x00000005ff007c0c */ /* 0x000fe4000bf45320 */
[----:B------:R-:W-:-:S13]  /*9f80*/  ISETP.NE.AND.EX P0, PT, RZ, UR7, PT, P1 ;  /* 0x00000007ff007c0c */ /* 0x000fda000bf05310 */
[----:B------:R-:W-:Y:S05]  /*9f90*/  @P2 BRA P0, `(.L_x_147) ;  /* 0x00000000003c2947 */ /* 0x000fea0000000000 */
[----:B------:R-:W-:-:S13]  /*9fa0*/  ISETP.NE.AND.EX P1, PT, RZ, UR7, PT, P1 ;  /* 0x00000007ff007c0c */ /* 0x000fda000bf25310 */
[----:B------:R-:W-:Y:S05]  /*9fb0*/  @P1 BRA `(.L_x_148) ;  /* 0x00000000000c1947 */ /* 0x000fea0003800000 */
[----:B------:R-:W-:-:S13]  /*9fc0*/  FSETP.NEU.AND P0, PT, R41, RZ, PT ;  /* 0x000000ff2900720b */ /* 0x000fda0003f0d000 */
[----:B------:R-:W-:Y:S05]  /*9fd0*/  @!P0 EXIT ;  /* 0x000000000000894d */ /* 0x000fea0003800000 */
[----:B------:R-:W-:Y:S05]  /*9fe0*/  BRA `(.L_x_147) ;  /* 0x0000000000287947 */ /* 0x000fea0003800000 */
.L_x_148:
[----:B------:R-:W-:Y:S01]  /*9ff0*/  ISETP.NE.AND P0, PT, R88, RZ, PT ;  /* 0x000000ff5800720c */ /* 0x000fe20003f05270 */
[----:B------:R-:W-:-:S12]  /*a000*/  BSSY.RECONVERGENT B0, `(.L_x_147) ;  /* 0x0000008000007945 */ /* 0x000fd80003800200 */
[----:B------:R-:W-:Y:S05]  /*a010*/  @P0 BRA `(.L_x_149) ;  /* 0x0000000000100947 */ /* 0x000fea0003800000 */
[----:B------:R-:W-:-:S04]  /*a020*/  ISETP.NE.U32.AND P0, PT, RZ, UR4, PT ;  /* 0x00000004ff007c0c */ /* 0x000fc8000bf05070 */
[----:B------:R-:W-:-:S13]  /*a030*/  ISETP.NE.AND.EX P0, PT, RZ, UR5, PT, P0 ;  /* 0x00000005ff007c0c */ /* 0x000fda000bf05300 */
[----:B------:R-:W-:Y:S05]  /*a040*/  @!P0 EXIT ;  /* 0x000000000000894d */ /* 0x000fea0003800000 */
[----:B------:R-:W-:Y:S05]  /*a050*/  BRA `(.L_x_150) ;  /* 0x0000000000087947 */ /* 0x000fea0003800000 */
.L_x_149:
[----:B------:R-:W-:-:S13]  /*a060*/  FSETP.NEU.AND P0, PT, R41, RZ, PT ;  /* 0x000000ff2900720b */ /* 0x000fda0003f0d000 */
[----:B------:R-:W-:Y:S05]  /*a070*/  @!P0 EXIT ;  /* 0x000000000000894d */ /* 0x000fea0003800000 */
.L_x_150:
[----:B------:R-:W-:Y:S05]  /*a080*/  BSYNC.RECONVERGENT B0 ;  /* 0x0000000000007941 */ /* 0x000fea0003800200 */
.L_x_147:
[----:B------:R-:W-:Y:S01]  /*a090*/  ULEA UR6, UR46, UR43, 0x3 ;  /* 0x0000002b2e067291 */ /* 0x000fe2000f8e18ff */
[----:B------:R-:W-:-:S04]  /*a0a0*/  DEPBAR.LE SB0, 0x0 ;  /* 0x000080000000791a */ /* 0x000fc80000000000 */
[----:B------:R-:W-:-:S04]  /*a0b0*/  UIADD3 UR6, UPT, UPT, UR6, 0x60, URZ ;  /* 0x0000006006067890 */ /* 0x000fc8000fffe0ff */
[----:B------:R-:W-:-:S09]  /*a0c0*/  UPRMT UR6, UR47, 0x654, UR6 ;  /* 0x000006542f067896 */ /* 0x000fd20008000006 */
[----:B------:R-:W-:Y:S01]  /*a0d0*/  SYNCS.ARRIVE.TRANS64.RED.A1T0 RZ, [UR6], RZ ;  /* 0x000000ffffff79a7 */ /* 0x000fe20008100406 */
[----:B------:R-:W-:Y:S05]  /*a0e0*/  EXIT ;  /* 0x000000000000794d */ /* 0x000fea0003800000 */
.L_x_24:
[----:B---3--:R3:W4:Y:S02]  /*a0f0*/  SYNCS.PHASECHK.TRANS64.TRYWAIT P0, [R3+URZ+0x100], R2 ;  /* 0x00010002030075a7 */ /* 0x00872400080011ff */
[----:B----4-:R-:W-:Y:S05]  /*a100*/  @!P0 NANOSLEEP.SYNCS 0x989680 ;  /* 0x009896800000895d */ /* 0x010fea0003900000 */
[----:B------:R-:W4:Y:S02]  /*a110*/  @!P0 SYNCS.PHASECHK.TRANS64 P0, [R3+URZ+0x100], R2 ;  /* 0x00010002030085a7 */ /* 0x000f2400080010ff */
[----:B----4-:R-:W-:Y:S05]  /*a120*/  @!P0 BRA `(.L_x_24) ;  /* 0xfffffffc00f08947 */ /* 0x010fea000383ffff */
[----:B------:R-:W-:Y:S05]  /*a130*/  BRA `(.L_x_151) ;  /* 0xffffff78005c7947 */ /* 0x000fea000383ffff */
.L_x_27:
[----:B--2---:R-:W-:-:S07]  /*a140*/  MOV R0, UR33 ;  /* 0x0000002100007c02 */ /* 0x004fce0008000f00 */
.L_x_152:
[----:B--2---:R2:W3:Y:S02]  /*a150*/  SYNCS.PHASECHK.TRANS64.TRYWAIT P0, [R0+URZ+0x20], R3 ;  /* 0x00002003000075a7 */ /* 0x0044e400080011ff */
[----:B---3--:R-:W-:Y:S05]  /*a160*/  @!P0 NANOSLEEP.SYNCS 0x989680 ;  /* 0x009896800000895d */ /* 0x008fea0003900000 */
[----:B------:R-:W3:Y:S02]  /*a170*/  @!P0 SYNCS.PHASECHK.TRANS64 P0, [R0+URZ+0x20], R3 ;  /* 0x00002003000085a7 */ /* 0x000ee400080010ff */
[----:B---3--:R-:W-:Y:S05]  /*a180*/  @!P0 BRA `(.L_x_152) ;  /* 0xfffffffc00f08947 */ /* 0x008fea000383ffff */
[----:B------:R-:W-:Y:S05]  /*a190*/  BRA `(.L_x_26) ;  /* 0xffffff7800b47947 */ /* 0x000fea000383ffff */
.L_x_34:
[----:B--2---:R-:W-:-:S07]  /*a1a0*/  MOV R0, UR7 ;  /* 0x0000000700007c02 */ /* 0x004fce0008000f00 */
.L_x_153:
[----:B-1----:R1:W2:Y:S02]  /*a1b0*/  SYNCS.PHASECHK.TRANS64.TRYWAIT P0, [R0+URZ+0x20], R3 ;  /* 0x00002003000075a7 */ /* 0x0022a400080011ff */
[----:B--2---:R-:W-:Y:S05]  /*a1c0*/  @!P0 NANOSLEEP.SYNCS 0x989680 ;  /* 0x009896800000895d */ /* 0x004fea0003900000 */
[----:B------:R-:W2:Y:S02]  /*a1d0*/  @!P0 SYNCS.PHASECHK.TRANS64 P0, [R0+URZ+0x20], R3 ;  /* 0x00002003000085a7 */ /* 0x000ea400080010ff */
[----:B--2---:R-:W-:Y:S05]  /*a1e0*/  @!P0 BRA `(.L_x_153) ;  /* 0xfffffffc00f08947 */ /* 0x004fea000383ffff */
[----:B------:R-:W-:Y:S05]  /*a1f0*/  BRA `(.L_x_33) ;  /* 0xffffff7c00a87947 */ /* 0x000fea000383ffff */
.L_x_41:
[----:B-1----:R1:W2:Y:S02]  /*a200*/  SYNCS.PHASECHK.TRANS64.TRYWAIT P0, [R3+URZ+0x90], R0 ;  /* 0x00009000030075a7 */ /* 0x0022a400080011ff */
[----:B--2---:R-:W-:Y:S05]  /*a210*/  @!P0 NANOSLEEP.SYNCS 0x989680 ;  /* 0x009896800000895d */ /* 0x004fea0003900000 */
[----:B------:R-:W2:Y:S02]  /*a220*/  @!P0 SYNCS.PHASECHK.TRANS64 P0, [R3+URZ+0x90], R0 ;  /* 0x00009000030085a7 */ /* 0x000ea400080010ff */
[----:B--2---:R-:W-:Y:S05]  /*a230*/  @!P0 BRA `(.L_x_41) ;  /* 0xfffffffc00f08947 */ /* 0x004fea000383ffff */
[----:B------:R-:W-:Y:S05]  /*a240*/  BRA `(.L_x_154) ;  /* 0xffffff8000907947 */ /* 0x000fea000383ffff */
.L_x_45:
[----:B-1----:R-:W-:-:S07]  /*a250*/  MOV R0, UR4 ;  /* 0x0000000400007c02 */ /* 0x002fce0008000f00 */
.L_x_155:
[----:B-1----:R1:W2:Y:S02]  /*a260*/  SYNCS.PHASECHK.TRANS64.TRYWAIT P0, [R0+URZ], R3 ;  /* 0x00000003000075a7 */ /* 0x0022a400080011ff */
[----:B--2---:R-:W-:Y:S05]  /*a270*/  @!P0 NANOSLEEP.SYNCS 0x989680 ;  /* 0x009896800000895d */ /* 0x004fea0003900000 */
[----:B------:R-:W2:Y:S02]  /*a280*/  @!P0 SYNCS.PHASECHK.TRANS64 P0, [R0+URZ], R3 ;  /* 0x00000003000085a7 */ /* 0x000ea400080010ff */
[----:B--2---:R-:W-:Y:S05]  /*a290*/  @!P0 BRA `(.L_x_155) ;  /* 0xfffffffc00f08947 */ /* 0x004fea000383ffff */
[----:B------:R-:W-:Y:S05]  /*a2a0*/  BRA `(.L_x_156) ;  /* 0xffffff8800387947 */ /* 0x000fea000383ffff */
.L_x_46:
[----:B------:R-:W-:-:S07]  /*a2b0*/  MOV R0, UR5 ;  /* 0x0000000500007c02 */ /* 0x000fce0008000f00 */
.L_x_157:
[----:B-1----:R1:W2:Y:S02]  /*a2c0*/  SYNCS.PHASECHK.TRANS64.TRYWAIT P0, [R0+URZ], R3 ;  /* 0x00000003000075a7 */ /* 0x0022a400080011ff */
[----:B--2---:R-:W-:Y:S05]  /*a2d0*/  @!P0 NANOSLEEP.SYNCS 0x989680 ;  /* 0x009896800000895d */ /* 0x004fea0003900000 */
[----:B------:R-:W2:Y:S02]  /*a2e0*/  @!P0 SYNCS.PHASECHK.TRANS64 P0, [R0+URZ], R3 ;  /* 0x00000003000085a7 */ /* 0x000ea400080010ff */
[----:B--2---:R-:W-:Y:S05]  /*a2f0*/  @!P0 BRA `(.L_x_157) ;  /* 0xfffffffc00f08947 */ /* 0x004fea000383ffff */
[----:B------:R-:W-:Y:S05]  /*a300*/  BRA `(.L_x_158) ;  /* 0xffffff8800447947 */ /* 0x000fea000383ffff */
.L_x_47:
[----:B------:R-:W-:-:S07]  /*a310*/  MOV R0, UR5 ;  /* 0x0000000500007c02 */ /* 0x000fce0008000f00 */
.L_x_159:
[----:B-1----:R1:W2:Y:S02]  /*a320*/  SYNCS.PHASECHK.TRANS64.TRYWAIT P0, [R0+URZ], R3 ;  /* 0x00000003000075a7 */ /* 0x0022a400080011ff */
[----:B--2---:R-:W-:Y:S05]  /*a330*/  @!P0 NANOSLEEP.SYNCS 0x989680 ;  /* 0x009896800000895d */ /* 0x004fea0003900000 */
[----:B------:R-:W2:Y:S02]  /*a340*/  @!P0 SYNCS.PHASECHK.TRANS64 P0, [R0+URZ], R3 ;  /* 0x00000003000085a7 */ /* 0x000ea400080010ff */
[----:B--2---:R-:W-:Y:S05]  /*a350*/  @!P0 BRA `(.L_x_159) ;  /* 0xfffffffc00f08947 */ /* 0x004fea000383ffff */
[----:B------:R-:W-:Y:S05]  /*a360*/  BRA `(.L_x_160) ;  /* 0xffffff8800507947 */ /* 0x000fea000383ffff */
.L_x_50:
[----:B--2---:R2:W3:Y:S02]  /*a370*/  SYNCS.PHASECHK.TRANS64.TRYWAIT P0, [R2+URZ+0xf0], R5 ;  /* 0x0000f005020075a7 */ /* 0x0044e400080011ff */
[----:B---3--:R-:W-:Y:S05]  /*a380*/  @!P0 NANOSLEEP.SYNCS 0x989680 ;  /* 0x009896800000895d */ /* 0x008fea0003900000 */
[----:B------:R-:W3:Y:S02]  /*a390*/  @!P0 SYNCS.PHASECHK.TRANS64 P0, [R2+URZ+0xf0], R5 ;  /* 0x0000f005020085a7 */ /* 0x000ee400080010ff */
[----:B---3--:R-:W-:Y:S05]  /*a3a0*/  @!P0 BRA `(.L_x_50) ;  /* 0xfffffffc00f08947 */ /* 0x008fea000383ffff */
[----:B------:R-:W-:Y:S05]  /*a3b0*/  BRA `(.L_x_161) ;  /* 0xffffff8800ac7947 */ /* 0x000fea000383ffff */
.L_x_51:
[----:B------:R-:W-:-:S07]  /*a3c0*/  MOV R2, UR4 ;  /* 0x0000000400027c02 */ /* 0x000fce0008000f00 */
.L_x_162:
[----:B--2---:R2:W3:Y:S02]  /*a3d0*/  SYNCS.PHASECHK.TRANS64.TRYWAIT P0, [R2+URZ+0xa0], R5 ;  /* 0x0000a005020075a7 */ /* 0x0044e400080011ff */
[----:B---3--:R-:W-:Y:S05]  /*a3e0*/  @!P0 NANOSLEEP.SYNCS 0x989680 ;  /* 0x009896800000895d */ /* 0x008fea0003900000 */
[----:B------:R-:W3:Y:S02]  /*a3f0*/  @!P0 SYNCS.PHASECHK.TRANS64 P0, [R2+URZ+0xa0], R5 ;  /* 0x0000a005020085a7 */ /* 0x000ee400080010ff */
[----:B---3--:R-:W-:Y:S05]  /*a400*/  @!P0 BRA `(.L_x_162) ;  /* 0xfffffffc00f08947 */ /* 0x008fea000383ffff */
[----:B------:R-:W-:Y:S05]  /*a410*/  BRA `(.L_x_163) ;  /* 0xffffff8800bc7947 */ /* 0x000fea000383ffff */
.L_x_52:
[----:B--2---:R2:W3:Y:S02]  /*a420*/  SYNCS.PHASECHK.TRANS64.TRYWAIT P1, [R2+URZ+0x90], R5 ;  /* 0x00009005020075a7 */ /* 0x0044e400080211ff */
[----:B---3--:R-:W-:Y:S05]  /*a430*/  @!P1 NANOSLEEP.SYNCS 0x989680 ;  /* 0x009896800000995d */ /* 0x008fea0003900000 */
[----:B------:R-:W3:Y:S02]  /*a440*/  @!P1 SYNCS.PHASECHK.TRANS64 P1, [R2+URZ+0x90], R5 ;  /* 0x00009005020095a7 */ /* 0x000ee400080210ff */
[----:B---3--:R-:W-:Y:S05]  /*a450*/  @!P1 BRA `(.L_x_52) ;  /* 0xfffffffc00f09947 */ /* 0x008fea000383ffff */
[----:B------:R-:W-:Y:S05]  /*a460*/  BRA `(.L_x_164) ;  /* 0xffffff8800ec7947 */ /* 0x000fea000383ffff */
.L_x_55:
[----:B------:R-:W-:-:S07]  /*a470*/  MOV R0, UR4 ;  /* 0x0000000400007c02 */ /* 0x000fce0008000f00 */
.L_x_165:
[----:B--2---:R2:W3:Y:S02]  /*a480*/  SYNCS.PHASECHK.TRANS64.TRYWAIT P0, [R0+URZ+0xa0], R3 ;  /* 0x0000a003000075a7 */ /* 0x0044e400080011ff */
[----:B---3--:R-:W-:Y:S05]  /*a490*/  @!P0 NANOSLEEP.SYNCS 0x989680 ;  /* 0x009896800000895d */ /* 0x008fea0003900000 */
[----:B------:R-:W3:Y:S02]  /*a4a0*/  @!P0 SYNCS.PHASECHK.TRANS64 P0, [R0+URZ+0xa0], R3 ;  /* 0x0000a003000085a7 */ /* 0x000ee400080010ff */
[----:B---3--:R-:W-:Y:S05]  /*a4b0*/  @!P0 BRA `(.L_x_165) ;  /* 0xfffffffc00f08947 */ /* 0x008fea000383ffff */
[----:B------:R-:W-:Y:S05]  /*a4c0*/  BRA `(.L_x_54) ;  /* 0xffffff8c00407947 */ /* 0x000fea000383ffff */
.L_x_64:
[----:B--2---:R-:W-:-:S04]  /*a4d0*/  MOV R0, UR5 ;  /* 0x0000000500007c02 */ /* 0x004fc80008000f00 */
[----:B------:R2:W3:Y:S03]  /*a4e0*/  SYNCS.PHASECHK.TRANS64.TRYWAIT P0, [R0+URZ+0x8], R7 ;  /* 0x00000807000075a7 */ /* 0x0004e600080011ff */
[----:B---3--:R-:W-:Y:S05]  /*a4f0*/  @!P0 NANOSLEEP.SYNCS 0x989680 ;  /* 0x009896800000895d */ /* 0x008fea0003900000 */
[----:B------:R-:W3:Y:S02]  /*a500*/  @!P0 SYNCS.PHASECHK.TRANS64 P0, [R0+URZ+0x8], R7 ;  /* 0x00000807000085a7 */ /* 0x000ee400080010ff */
[----:B---3--:R-:W-:Y:S05]  /*a510*/  @!P0 BRA `(.L_x_64) ;  /* 0xfffffffc00ec8947 */ /* 0x008fea000383ffff */
[----:B------:R-:W-:Y:S05]  /*a520*/  BRA `(.L_x_63) ;  /* 0xffffff8c00f47947 */ /* 0x000fea000383ffff */
.L_x_66:
[----:B------:R-:W-:Y:S01]  /*a530*/  BSSY B0, `(.L_x_166) ;  /* 0x0000006000007945 */ /* 0x000fe20003800000 */
[----:B------:R-:W-:-:S07]  /*a540*/  MOV R15, 0xffffffff ;  /* 0xffffffff000f7802 */ /* 0x000fce0000000f00 */
[----:B-12--5:R-:W-:Y:S05]  /*a550*/  WARPSYNC.COLLECTIVE R15, `(.L_x_167) ;  /* 0x000000000f0c7348 */ /* 0x026fea0003c00000 */
[----:B------:R-:W-:Y:S02]  /*a560*/  ELECT P6, UR79, PT ;  /* 0x00000000004f782f */ /* 0x000fe400038c0000 */
[----:B------:R-:W-:Y:S01]  /*a570*/  MOV R14, UR79 ;  /* 0x0000004f000e7c02 */ /* 0x000fe20008000f00 */
[----:B-12--5:R-:W-:Y:S10]  /*a580*/  ENDCOLLECTIVE ;  /* 0x000000000000791b */ /* 0x026ff40003800000 */
.L_x_167:
[----:B------:R-:W-:Y:S05]  /*a590*/  BSYNC B0 ;  /* 0x0000000000007941 */ /* 0x000fea0003800000 */
.L_x_166:
[----:B------:R-:W-:Y:S01]  /*a5a0*/  PLOP3.LUT P0, PT, P6, PT, PT, 0x80, 0x8 ;  /* 0x000000000008781c */ /* 0x000fe2000370f070 */
[----:B------:R-:W-:-:S12]  /*a5b0*/  BRA `(.L_x_168) ;  /* 0xffffff9000207947 */ /* 0x000fd8000383ffff */
.L_x_68:
[----:B--2---:R-:W-:-:S04]  /*a5c0*/  MOV R0, UR5 ;  /* 0x0000000500007c02 */ /* 0x004fc80008000f00 */
[----:B------:R2:W3:Y:S03]  /*a5d0*/  SYNCS.PHASECHK.TRANS64.TRYWAIT P0, [R0+URZ+0x8], R5 ;  /* 0x00000805000075a7 */ /* 0x0004e600080011ff */
[----:B---3--:R-:W-:Y:S05]  /*a5e0*/  @!P0 NANOSLEEP.SYNCS 0x989680 ;  /* 0x009896800000895d */ /* 0x008fea0003900000 */
[----:B------:R-:W3:Y:S02]  /*a5f0*/  @!P0 SYNCS.PHASECHK.TRANS64 P0, [R0+URZ+0x8], R5 ;  /* 0x00000805000085a7 */ /* 0x000ee400080010ff */
[----:B---3--:R-:W-:Y:S05]  /*a600*/  @!P0 BRA `(.L_x_68) ;  /* 0xfffffffc00ec8947 */ /* 0x008fea000383ffff */
[----:B------:R-:W-:Y:S05]  /*a610*/  BRA `(.L_x_67) ;  /* 0xffffff9000247947 */ /* 0x000fea000383ffff */
.L_x_69:
[----:B-1----:R1:W2:Y:S02]  /*a620*/  SYNCS.PHASECHK.TRANS64.TRYWAIT P0, [R0+URZ+0x90], R5 ;  /* 0x00009005000075a7 */ /* 0x0022a400080011ff */
[----:B--2---:R-:W-:Y:S05]  /*a630*/  @!P0 NANOSLEEP.SYNCS 0x989680 ;  /* 0x009896800000895d */ /* 0x004fea0003900000 */
[----:B------:R-:W2:Y:S02]  /*a640*/  @!P0 SYNCS.PHASECHK.TRANS64 P0, [R0+URZ+0x90], R5 ;  /* 0x00009005000085a7 */ /* 0x000ea400080010ff */
[----:B--2---:R-:W-:Y:S05]  /*a650*/  @!P0 BRA `(.L_x_69) ;  /* 0xfffffffc00f08947 */ /* 0x004fea000383ffff */
[----:B------:R-:W-:Y:S05]  /*a660*/  BRA `(.L_x_169) ;  /* 0xffffff9400307947 */ /* 0x000fea000383ffff */
.L_x_71:
[----:B------:R-:W-:-:S07]  /*a670*/  MOV R0, UR46 ;  /* 0x0000002e00007c02 */ /* 0x000fce0008000f00 */
.L_x_170:
[----:B-1----:R1:W2:Y:S02]  /*a680*/  SYNCS.PHASECHK.TRANS64.TRYWAIT P0, [R0+URZ+0xd0], R5 ;  /* 0x0000d005000075a7 */ /* 0x0022a400080011ff */
[----:B--2---:R-:W-:Y:S05]  /*a690*/  @!P0 NANOSLEEP.SYNCS 0x989680 ;  /* 0x009896800000895d */ /* 0x004fea0003900000 */
[----:B------:R-:W2:Y:S02]  /*a6a0*/  @!P0 SYNCS.PHASECHK.TRANS64 P0, [R0+URZ+0xd0], R5 ;  /* 0x0000d005000085a7 */ /* 0x000ea400080010ff */
[----:B--2---:R-:W-:Y:S05]  /*a6b0*/  @!P0 BRA `(.L_x_170) ;  /* 0xfffffffc00f08947 */ /* 0x004fea000383ffff */
[----:B------:R-:W-:Y:S05]  /*a6c0*/  BRA `(.L_x_171) ;  /* 0xffffff94007c7947 */ /* 0x000fea000383ffff */
.L_x_74:
[----:B------:R-:W-:Y:S07]  /*a6d0*/  MOV R0, UR7 ;  /* 0x0000000700007c02 */ /* 0x000fee0008000f00 */
.L_x_172:
[----:B-1----:R1:W2:Y:S02]  /*a6e0*/  SYNCS.PHASECHK.TRANS64.TRYWAIT P0, [R0+URZ], R5 ;  /* 0x00000005000075a7 */ /* 0x0022a400080011ff */
[----:B--2---:R-:W-:Y:S05]  /*a6f0*/  @!P0 NANOSLEEP.SYNCS 0x989680 ;  /* 0x009896800000895d */ /* 0x004fea0003900000 */
[----:B------:R-:W2:Y:S02]  /*a700*/  @!P0 SYNCS.PHASECHK.TRANS64 P0, [R0+URZ], R5 ;  /* 0x00000005000085a7 */ /* 0x000ea400080010ff */
[----:B--2---:R-:W-:Y:S05]  /*a710*/  @!P0 BRA `(.L_x_172) ;  /* 0xfffffffc00f08947 */ /* 0x004fea000383ffff */
[----:B------:R-:W-:Y:S05]  /*a720*/  BRA `(.L_x_73) ;  /* 0xffffff9400907947 */ /* 0x000fea000383ffff */
.L_x_78:
[----:B-1----:R-:W-:-:S07]  /*a730*/  MOV R0, UR4 ;  /* 0x0000000400007c02 */ /* 0x002fce0008000f00 */
.L_x_173:
[----:B-1----:R1:W2:Y:S02]  /*a740*/  SYNCS.PHASECHK.TRANS64.TRYWAIT P0, [R0+URZ], R3 ;  /* 0x00000003000075a7 */ /* 0x0022a400080011ff */
[----:B--2---:R-:W-:Y:S05]  /*a750*/  @!P0 NANOSLEEP.SYNCS 0x989680 ;  /* 0x009896800000895d */ /* 0x004fea0003900000 */
[----:B------:R-:W2:Y:S02]  /*a760*/  @!P0 SYNCS.PHASECHK.TRANS64 P0, [R0+URZ], R3 ;  /* 0x00000003000085a7 */ /* 0x000ea400080010ff */
[----:B--2---:R-:W-:Y:S05]  /*a770*/  @!P0 BRA `(.L_x_173) ;  /* 0xfffffffc00f08947 */ /* 0x004fea000383ffff */
[----:B------:R-:W-:Y:S05]  /*a780*/  BRA `(.L_x_174) ;  /* 0xffffff9800d47947 */ /* 0x000fea000383ffff */
.L_x_79:
[----:B------:R-:W-:-:S07]  /*a790*/  MOV R0, UR5 ;  /* 0x0000000500007c02 */ /* 0x000fce0008000f00 */
.L_x_175:
[----:B-1----:R1:W2:Y:S02]  /*a7a0*/  SYNCS.PHASECHK.TRANS64.TRYWAIT P0, [R0+URZ], R3 ;  /* 0x00000003000075a7 */ /* 0x0022a400080011ff */
[----:B--2---:R-:W-:Y:S05]  /*a7b0*/  @!P0 NANOSLEEP.SYNCS 0x989680 ;  /* 0x009896800000895d */ /* 0x004fea0003900000 */
[----:B------:R-:W2:Y:S02]  /*a7c0*/  @!P0 SYNCS.PHASECHK.TRANS64 P0, [R0+URZ], R3 ;  /* 0x00000003000085a7 */ /* 0x000ea400080010ff */
[----:B--2---:R-:W-:Y:S05]  /*a7d0*/  @!P0 BRA `(.L_x_175) ;  /* 0xfffffffc00f08947 */ /* 0x004fea000383ffff */
[----:B------:R-:W-:Y:S05]  /*a7e0*/  BRA `(.L_x_176) ;  /* 0xffffff9800e07947 */ /* 0x000fea000383ffff */
.L_x_80:
[----:B------:R-:W-:-:S07]  /*a7f0*/  MOV R0, UR5 ;  /* 0x0000000500007c02 */ /* 0x000fce0008000f00 */
.L_x_177:
[----:B-1----:R1:W2:Y:S02]  /*a800*/  SYNCS.PHASECHK.TRANS64.TRYWAIT P0, [R0+URZ], R3 ;  /* 0x00000003000075a7 */ /* 0x0022a400080011ff */
[----:B--2---:R-:W-:Y:S05]  /*a810*/  @!P0 NANOSLEEP.SYNCS 0x989680 ;  /* 0x009896800000895d */ /* 0x004fea0003900000 */
[----:B------:R-:W2:Y:S02]  /*a820*/  @!P0 SYNCS.PHASECHK.TRANS64 P0, [R0+URZ], R3 ;  /* 0x00000003000085a7 */ /* 0x000ea400080010ff */
[----:B--2---:R-:W-:Y:S05]  /*a830*/  @!P0 BRA `(.L_x_177) ;  /* 0xfffffffc00f08947 */ /* 0x004fea000383ffff */
[----:B------:R-:W-:Y:S05]  /*a840*/  BRA `(.L_x_178) ;  /* 0xffffff9800ec7947 */ /* 0x000fea000383ffff */
.L_x_83:
[----:B------:R-:W-:-:S07]  /*a850*/  MOV R0, UR41 ;  /* 0x0000002900007c02 */ /* 0x000fce0008000f00 */
.L_x_179:
[----:B-1----:R1:W2:Y:S02]  /*a860*/  SYNCS.PHASECHK.TRANS64.TRYWAIT P1, [R0+URZ+0x110], R3 ;  /* 0x00011003000075a7 */ /* 0x0022a400080211ff */
[----:B--2---:R-:W-:Y:S05]  /*a870*/  @!P1 NANOSLEEP.SYNCS 0x989680 ;  /* 0x009896800000995d */ /* 0x004fea0003900000 */
[----:B------:R-:W2:Y:S02]  /*a880*/  @!P1 SYNCS.PHASECHK.TRANS64 P1, [R0+URZ+0x110], R3 ;  /* 0x00011003000095a7 */ /* 0x000ea400080210ff */
[----:B--2---:R-:W-:Y:S05]  /*a890*/  @!P1 BRA `(.L_x_179) ;  /* 0xfffffffc00f09947 */ /* 0x004fea000383ffff */
[----:B------:R-:W-:Y:S05]  /*a8a0*/  BRA `(.L_x_180) ;  /* 0xffffff9c00387947 */ /* 0x000fea000383ffff */
.L_x_88:
[----:B---3--:R3:W4:Y:S02]  /*a8b0*/  SYNCS.PHASECHK.TRANS64.TRYWAIT P0, [R12+URZ+0x90], R9 ;  /* 0x000090090c0075a7 */ /* 0x00872400080011ff */
[----:B----4-:R-:W-:Y:S05]  /*a8c0*/  @!P0 NANOSLEEP.SYNCS 0x989680 ;  /* 0x009896800000895d */ /* 0x010fea0003900000 */
[----:B------:R-:W4:Y:S02]  /*a8d0*/  @!P0 SYNCS.PHASECHK.TRANS64 P0, [R12+URZ+0x90], R9 ;  /* 0x000090090c0085a7 */ /* 0x000f2400080010ff */
[----:B----4-:R-:W-:Y:S05]  /*a8e0*/  @!P0 BRA `(.L_x_88) ;  /* 0xfffffffc00f08947 */ /* 0x010fea000383ffff */
[----:B------:R-:W-:Y:S05]  /*a8f0*/  BRA `(.L_x_181) ;  /* 0xffffffa000607947 */ /* 0x000fea000383ffff */
.L_x_91:
[----:B------:R-:W-:Y:S07]  /*a900*/  MOV R0, UR21 ;  /* 0x0000001500007c02 */ /* 0x000fee0008000f00 */
.L_x_182:
[----:B-1----:R1:W3:Y:S02]  /*a910*/  SYNCS.PHASECHK.TRANS64.TRYWAIT P2, [R0+URZ+0x88], R11 ;  /* 0x0000880b000075a7 */ /* 0x0022e400080411ff */
[----:B---3--:R-:W-:Y:S05]  /*a920*/  @!P2 NANOSLEEP.SYNCS 0x989680 ;  /* 0x009896800000a95d */ /* 0x008fea0003900000 */
[----:B------:R-:W3:Y:S02]  /*a930*/  @!P2 SYNCS.PHASECHK.TRANS64 P2, [R0+URZ+0x88], R11 ;  /* 0x0000880b0000a5a7 */ /* 0x000ee400080410ff */
[----:B---3--:R-:W-:Y:S05]  /*a940*/  @!P2 BRA `(.L_x_182) ;  /* 0xfffffffc00f0a947 */ /* 0x008fea000383ffff */
[----:B------:R-:W-:Y:S05]  /*a950*/  BRA `(.L_x_90) ;  /* 0xffffffa400c87947 */ /* 0x000fea000383ffff */
.L_x_94:
[----:B---3--:R-:W-:Y:S07]  /*a960*/  MOV R0, UR21 ;  /* 0x0000001500007c02 */ /* 0x008fee0008000f00 */
.L_x_183:
[----:B-1----:R1:W3:Y:S02]  /*a970*/  SYNCS.PHASECHK.TRANS64.TRYWAIT P0, [R0+URZ+0x60], R9 ;  /* 0x00006009000075a7 */ /* 0x0022e400080011ff */
[----:B---3--:R-:W-:Y:S05]  /*a980*/  @!P0 NANOSLEEP.SYNCS 0x989680 ;  /* 0x009896800000895d */ /* 0x008fea0003900000 */
[----:B------:R-:W3:Y:S02]  /*a990*/  @!P0 SYNCS.PHASECHK.TRANS64 P0, [R0+URZ+0x60], R9 ;  /* 0x00006009000085a7 */ /* 0x000ee400080010ff */
[----:B---3--:R-:W-:Y:S05]  /*a9a0*/  @!P0 BRA `(.L_x_183) ;  /* 0xfffffffc00f08947 */ /* 0x008fea000383ffff */
[----:B------:R-:W-:Y:S05]  /*a9b0*/  BRA `(.L_x_184) ;  /* 0xffffffa800247947 */ /* 0x000fea000383ffff */
.L_x_95:
[----:B------:R-:W-:Y:S07]  /*a9c0*/  MOV R0, UR21 ;  /* 0x0000001500007c02 */ /* 0x000fee0008000f00 */
.L_x_185:
[----:B-1----:R1:W3:Y:S02]  /*a9d0*/  SYNCS.PHASECHK.TRANS64.TRYWAIT P0, [R0+URZ+0x68], R9 ;  /* 0x00006809000075a7 */ /* 0x0022e400080011ff */
[----:B---3--:R-:W-:Y:S05]  /*a9e0*/  @!P0 NANOSLEEP.SYNCS 0x989680 ;  /* 0x009896800000895d */ /* 0x008fea0003900000 */
[----:B------:R-:W3:Y:S02]  /*a9f0*/  @!P0 SYNCS.PHASECHK.TRANS64 P0, [R0+URZ+0x68], R9 ;  /* 0x00006809000085a7 */ /* 0x000ee400080010ff */
[----:B---3--:R-:W-:Y:S05]  /*aa00*/  @!P0 BRA `(.L_x_185) ;  /* 0xfffffffc00f08947 */ /* 0x008fea000383ffff */
[----:B------:R-:W-:Y:S05]  /*aa10*/  BRA `(.L_x_186) ;  /* 0xffffffa800807947 */ /* 0x000fea000383ffff */
.L_x_96:
[----:B------:R-:W-:Y:S07]  /*aa20*/  MOV R0, UR21 ;  /* 0x0000001500007c02 */ /* 0x000fee0008000f00 */
.L_x_187:
[----:B-1----:R1:W3:Y:S02]  /*aa30*/  SYNCS.PHASECHK.TRANS64.TRYWAIT P0, [R0+URZ+0x70], R9 ;  /* 0x00007009000075a7 */ /* 0x0022e400080011ff */
[----:B---3--:R-:W-:Y:S05]  /*aa40*/  @!P0 NANOSLEEP.SYNCS 0x989680 ;  /* 0x009896800000895d */ /* 0x008fea0003900000 */
[----:B------:R-:W3:Y:S02]  /*aa50*/  @!P0 SYNCS.PHASECHK.TRANS64 P0, [R0+URZ+0x70], R9 ;  /* 0x00007009000085a7 */ /* 0x000ee400080010ff */
[----:B---3--:R-:W-:Y:S05]  /*aa60*/  @!P0 BRA `(.L_x_187) ;  /* 0xfffffffc00f08947 */ /* 0x008fea000383ffff */
[----:B------:R-:W-:Y:S05]  /*aa70*/  BRA `(.L_x_188) ;  /* 0xffffffa800dc7947 */ /* 0x000fea000383ffff */
.L_x_97:
[----:B------:R-:W-:Y:S07]  /*aa80*/  MOV R0, UR21 ;  /* 0x0000001500007c02 */ /* 0x000fee0008000f00 */
.L_x_189:
[----:B-1----:R1:W3:Y:S02]  /*aa90*/  SYNCS.PHASECHK.TRANS64.TRYWAIT P0, [R0+URZ+0x78], R9 ;  /* 0x00007809000075a7 */ /* 0x0022e400080011ff */
[----:B---3--:R-:W-:Y:S05]  /*aaa0*/  @!P0 NANOSLEEP.SYNCS 0x989680 ;  /* 0x009896800000895d */ /* 0x008fea0003900000 */
[----:B------:R-:W3:Y:S02]  /*aab0*/  @!P0 SYNCS.PHASECHK.TRANS64 P0, [R0+URZ+0x78], R9 ;  /* 0x00007809000085a7 */ /* 0x000ee400080010ff */
[----:B---3--:R-:W-:Y:S05]  /*aac0*/  @!P0 BRA `(.L_x_189) ;  /* 0xfffffffc00f08947 */ /* 0x008fea000383ffff */
[----:B------:R-:W-:Y:S05]  /*aad0*/  BRA `(.L_x_190) ;  /* 0xffffffac00387947 */ /* 0x000fea000383ffff */
.L_x_99:
[----:B------:R-:W-:-:S07]  /*aae0*/  MOV R0, UR21 ;  /* 0x0000001500007c02 */ /* 0x000fce0008000f00 */
.L_x_191:
[----:B-1----:R1:W4:Y:S02]  /*aaf0*/  SYNCS.PHASECHK.TRANS64.TRYWAIT P0, [R0+URZ+0x60], R3 ;  /* 0x00006003000075a7 */ /* 0x00232400080011ff */
[----:B----4-:R-:W-:Y:S05]  /*ab00*/  @!P0 NANOSLEEP.SYNCS 0x989680 ;  /* 0x009896800000895d */ /* 0x010fea0003900000 */
[----:B------:R-:W4:Y:S02]  /*ab10*/  @!P0 SYNCS.PHASECHK.TRANS64 P0, [R0+URZ+0x60], R3 ;  /* 0x00006003000085a7 */ /* 0x000f2400080010ff */
[----:B----4-:R-:W-:Y:S05]  /*ab20*/  @!P0 BRA `(.L_x_191) ;  /* 0xfffffffc00f08947 */ /* 0x010fea000383ffff */
[----:B------:R-:W-:Y:S05]  /*ab30*/  BRA `(.L_x_192) ;  /* 0xffffffac00c47947 */ /* 0x000fea000383ffff */
.L_x_100:
[----:B-1----:R-:W-:-:S07]  /*ab40*/  MOV R0, UR21 ;  /* 0x0000001500007c02 */ /* 0x002fce0008000f00 */
.L_x_193:
[----:B-1----:R1:W4:Y:S02]  /*ab50*/  SYNCS.PHASECHK.TRANS64.TRYWAIT P0, [R0+URZ+0x68], R3 ;  /* 0x00006803000075a7 */ /* 0x00232400080011ff */
[----:B----4-:R-:W-:Y:S05]  /*ab60*/  @!P0 NANOSLEEP.SYNCS 0x989680 ;  /* 0x009896800000895d */ /* 0x010fea0003900000 */
[----:B------:R-:W4:Y:S02]  /*ab70*/  @!P0 SYNCS.PHASECHK.TRANS64 P0, [R0+URZ+0x68], R3 ;  /* 0x00006803000085a7 */ /* 0x000f2400080010ff */
[----:B----4-:R-:W-:Y:S05]  /*ab80*/  @!P0 BRA `(.L_x_193) ;  /* 0xfffffffc00f08947 */ /* 0x010fea000383ffff */
[----:B------:R-:W-:Y:S05]  /*ab90*/  BRA `(.L_x_194) ;  /* 0xffffffac00b47947 */ /* 0x000fea000383ffff */
.L_x_101:
[----:B-1----:R-:W-:-:S07]  /*aba0*/  MOV R0, UR21 ;  /* 0x0000001500007c02 */ /* 0x002fce0008000f00 */
.L_x_195:
[----:B-1----:R1:W4:Y:S02]  /*abb0*/  SYNCS.PHASECHK.TRANS64.TRYWAIT P0, [R0+URZ+0x70], R3 ;  /* 0x00007003000075a7 */ /* 0x00232400080011ff */
[----:B----4-:R-:W-:Y:S05]  /*abc0*/  @!P0 NANOSLEEP.SYNCS 0x989680 ;  /* 0x009896800000895d */ /* 0x010fea0003900000 */
[----:B------:R-:W4:Y:S02]  /*abd0*/  @!P0 SYNCS.PHASECHK.TRANS64 P0, [R0+URZ+0x70], R3 ;  /* 0x00007003000085a7 */ /* 0x000f2400080010ff */
[----:B----4-:R-:W-:Y:S05]  /*abe0*/  @!P0 BRA `(.L_x_195) ;  /* 0xfffffffc00f08947 */ /* 0x010fea000383ffff */
[----:B------:R-:W-:Y:S05]  /*abf0*/  BRA `(.L_x_196) ;  /* 0xffffffac00a47947 */ /* 0x000fea000383ffff */
.L_x_103:
[----:B--2---:R2:W4:Y:S02]  /*ac00*/  SYNCS.PHASECHK.TRANS64.TRYWAIT P0, [R3+URZ+0x90], R0 ;  /* 0x00009000030075a7 */ /* 0x00452400080011ff */
[----:B----4-:R-:W-:Y:S05]  /*ac10*/  @!P0 NANOSLEEP.SYNCS 0x989680 ;  /* 0x009896800000895d */ /* 0x010fea0003900000 */
[----:B------:R-:W4:Y:S02]  /*ac20*/  @!P0 SYNCS.PHASECHK.TRANS64 P0, [R3+URZ+0x90], R0 ;  /* 0x00009000030085a7 */ /* 0x000f2400080010ff */
[----:B----4-:R-:W-:Y:S05]  /*ac30*/  @!P0 BRA `(.L_x_103) ;  /* 0xfffffffc00f08947 */ /* 0x010fea000383ffff */
[----:B------:R-:W-:Y:S05]  /*ac40*/  BRA `(.L_x_197) ;  /* 0xffffffb000787947 */ /* 0x000fea000383ffff */
.L_x_114:
[----:B-1----:R-:W-:Y:S04]  /*ac50*/  MOV R0, UR43 ;  /* 0x0000002b00007c02 */ /* 0x002fe80008000f00 */
[----:B------:R1:W2:Y:S03]  /*ac60*/  SYNCS.PHASECHK.TRANS64.TRYWAIT P0, [R0+URZ+0x40], R5 ;  /* 0x00004005000075a7 */ /* 0x0002a600080011ff */
[----:B--2---:R-:W-:Y:S05]  /*ac70*/  @!P0 NANOSLEEP.SYNCS 0x989680 ;  /* 0x009896800000895d */ /* 0x004fea0003900000 */
[----:B------:R-:W2:Y:S02]  /*ac80*/  @!P0 SYNCS.PHASECHK.TRANS64 P0, [R0+URZ+0x40], R5 ;  /* 0x00004005000085a7 */ /* 0x000ea400080010ff */
[----:B--2---:R-:W-:Y:S05]  /*ac90*/  @!P0 BRA `(.L_x_114) ;  /* 0xfffffffc00ec8947 */ /* 0x004fea000383ffff */
[----:B------:R-:W-:Y:S05]  /*aca0*/  BRA `(.L_x_113) ;  /* 0xffffffbc00cc7947 */ /* 0x000fea000383ffff */
.L_x_116:
[----:B-1----:R1:W3:Y:S02]  /*acb0*/  SYNCS.PHASECHK.TRANS64.TRYWAIT P1, [R100+URZ+0xb0], R3 ;  /* 0x0000b003640075a7 */ /* 0x0022e400080211ff */
[----:B---3--:R-:W-:Y:S05]  /*acc0*/  @!P1 NANOSLEEP.SYNCS 0x989680 ;  /* 0x009896800000995d */ /* 0x008fea0003900000 */
[----:B------:R-:W3:Y:S02]  /*acd0*/  @!P1 SYNCS.PHASECHK.TRANS64 P1, [R100+URZ+0xb0], R3 ;  /* 0x0000b003640095a7 */ /* 0x000ee400080210ff */
[----:B---3--:R-:W-:Y:S05]  /*ace0*/  @!P1 BRA `(.L_x_116) ;  /* 0xfffffffc00f09947 */ /* 0x008fea000383ffff */
[----:B------:R-:W-:Y:S05]  /*acf0*/  BRA `(.L_x_115) ;  /* 0xffffffbc00f47947 */ /* 0x000fea000383ffff */
.L_x_125:
[----:B---3--:R3:W4:Y:S02]  /*ad00*/  SYNCS.PHASECHK.TRANS64.TRYWAIT P0, [R3+URZ+0x40], R0 ;  /* 0x00004000030075a7 */ /* 0x00872400080011ff */
[----:B----4-:R-:W-:Y:S05]  /*ad10*/  @!P0 NANOSLEEP.SYNCS 0x989680 ;  /* 0x009896800000895d */ /* 0x010fea0003900000 */
[----:B------:R-:W4:Y:S02]  /*ad20*/  @!P0 SYNCS.PHASECHK.TRANS64 P0, [R3+URZ+0x40], R0 ;  /* 0x00004000030085a7 */ /* 0x000f2400080010ff */
[----:B----4-:R-:W-:Y:S05]  /*ad30*/  @!P0 BRA `(.L_x_125) ;  /* 0xfffffffc00f08947 */ /* 0x010fea000383ffff */
[----:B------:R-:W-:Y:S05]  /*ad40*/  BRA `(.L_x_124) ;  /* 0xffffffc800e47947 */ /* 0x000fea000383ffff */
.L_x_133:
[----:B---3--:R3:W4:Y:S02]  /*ad50*/  SYNCS.PHASECHK.TRANS64.TRYWAIT P0, [R62+URZ+0x40], R5 ;  /* 0x000040053e0075a7 */ /* 0x00872400080011ff */
[----:B----4-:R-:W-:Y:S05]  /*ad60*/  @!P0 NANOSLEEP.SYNCS 0x989680 ;  /* 0x009896800000895d */ /* 0x010fea0003900000 */
[----:B------:R-:W4:Y:S02]  /*ad70*/  @!P0 SYNCS.PHASECHK.TRANS64 P0, [R62+URZ+0x40], R5 ;  /* 0x000040053e0085a7 */ /* 0x000f2400080010ff */
[----:B----4-:R-:W-:Y:S05]  /*ad80*/  @!P0 BRA `(.L_x_133) ;  /* 0xfffffffc00f08947 */ /* 0x010fea000383ffff */
[----:B------:R-:W-:Y:S05]  /*ad90*/  BRA `(.L_x_132) ;  /* 0xffffffd400fc7947 */ /* 0x000fea000383ffff */
.L_x_141:
[----:B---3--:R3:W4:Y:S02]  /*ada0*/  SYNCS.PHASECHK.TRANS64.TRYWAIT P0, [R62+URZ+0x40], R5 ;  /* 0x000040053e0075a7 */ /* 0x00872400080011ff */
[----:B----4-:R-:W-:Y:S05]  /*adb0*/  @!P0 NANOSLEEP.SYNCS 0x989680 ;  /* 0x009896800000895d */ /* 0x010fea0003900000 */
[----:B------:R-:W4:Y:S02]  /*adc0*/  @!P0 SYNCS.PHASECHK.TRANS64 P0, [R62+URZ+0x40], R5 ;  /* 0x000040053e0085a7 */ /* 0x000f2400080010ff */
[----:B----4-:R-:W-:Y:S05]  /*add0*/  @!P0 BRA `(.L_x_141) ;  /* 0xfffffffc00f08947 */ /* 0x010fea000383ffff */
[----:B------:R-:W-:Y:S05]  /*ade0*/  BRA `(.L_x_140) ;  /* 0xffffffe400147947 */ /* 0x000fea000383ffff */
        .weak           $__internal_0_$__cuda_sm10x_tcgen05_guardrail_trap_col_being_dealloced_not_returned_by_alloc
        .type           $__internal_0_$__cuda_sm10x_tcgen05_guardrail_trap_col_being_dealloced_not_returned_by_alloc,@function
        .size           $__internal_0_$__cuda_sm10x_tcgen05_guardrail_trap_col_being_dealloced_not_returned_by_alloc,($__internal_1_$__cuda_sm10x_tcgen05_guardrail_trap_phase_invalid_during_alloc - $__internal_0_$__cuda_sm10x_tcgen05_guardrail_trap_col_being_dealloced_not_returned_by_alloc)
$__internal_0_$__cuda_sm10x_tcgen05_guardrail_trap_col_being_dealloced_not_returned_by_alloc:
[----:B------:R-:W-:Y:S05]  /*adf0*/  BPT.TRAP 0x1 ;  /* 0x000000040000795c */ /* 0x000fea0000300000 */
[----:B------:R-:W-:-:S04]  /*ae00*/  HFMA2 R3, -RZ, RZ, 0, 0 ;  /* 0x00000000ff037431 */ /* 0x000fc800000001ff */
[----:B------:R-:W-:Y:S05]  /*ae10*/  RET.REL.NODEC R2 `(_ZN7cutlass13device_kernelINS_4gemm6kernel13GemmUniversalIN4cute5tupleIJiiiiEEENS1_10collective13CollectiveMmaINS1_35MainloopSm100TmaUmmaWarpSpecializedILi4ELi2ELi4ENS5_IJNS4_1CILi2EEENSA_ILi4EEENSA_ILi1EEEEEEEENS5_IJNSA_ILi128EEENSA_ILi256EEESG_EEENS_6half_tENS5_IJlSD_lEEESJ_SK_NS4_8TiledMMAINS4_8MMA_AtomIJNS4_26SM100_MMA_F16BF16_2x1SM_SSISJ_SJ_fLi128ELi256ELNS4_4UMMA5MajorE0ELSP_0ELNSO_7ScaleInE0ELSQ_0EEEEEENS4_6LayoutINS5_IJSD_SD_SD_EEENS5_IJNSA_ILi0EEESV_SV_EEEEENS5_IJNS4_10UnderscoreESY_SY_EEEEENS4_28SM100_TMA_2SM_LOAD_MULTICASTENS4_14ComposedLayoutINS4_7SwizzleILi3ELi4ELi3EEENS4_18smem_ptr_flag_bitsILi16EEENST_INS5_IJNSA_ILi8EEENSA_ILi64EEEEEENS5_IJS18_SD_EEEEEEEvNS4_8identityENS4_18SM100_TMA_2SM_LOADES1C_vS1D_EENS_8epilogue10collective18CollectiveEpilogueINS1G_23Sm100TmaWarpSpecializedILi4ELi2ELi32ELb1ELb0EEEJNS5_IJS18_SH_SG_EEENS5_IJNST_IS18_SD_EENST_INS5_IJNSA_ILi32EEESB_EEENS5_IJSD_SG_EEEEEEEESJ_SK_SJ_SK_NS1G_6fusion15FusionCallbacksIS1K_NS1S_17LinearCombinationISJ_fSJ_fLNS_15FloatRoundStyleE2EEES1L_S1R_JEEENS4_5SM1004TMEM4LOAD26SM100_TMEM_LOAD_32dp32b32xENS4_13SM90_TMA_LOADENS12_INS13_ILi2ELi4ELi3EEES16_NST_INS5_IJS17_S1N_EEENS5_IJS1N_SD_EEEEEEENS4_39AutoVectorizingCopyWithAssumedAlignmentILi128EEENS4_14SM90_TMA_STOREES27_S29_S29_EEEvvEEEEvNT_6ParamsE) ;  /* 0xffffff5002787950 */ /* 0x000fea0003c3ffff */
        .weak           $__internal_1_$__cuda_sm10x_tcgen05_guardrail_trap_phase_invalid_during_alloc
        .type           $__internal_1_$__cuda_sm10x_tcgen05_guardrail_trap_phase_invalid_during_alloc,@function
        .size           $__internal_1_$__cuda_sm10x_tcgen05_guardrail_trap_phase_invalid_during_alloc,($__internal_2_$__cuda_sm10x_tcgen05_guardrail_trap_unallocated_columns_being_dealloced - $__internal_1_$__cuda_sm10x_tcgen05_guardrail_trap_phase_invalid_during_alloc)
$__internal_1_$__cuda_sm10x_tcgen05_guardrail_trap_phase_invalid_during_alloc:
[----:B------:R-:W-:Y:S05]  /*ae20*/  BPT.TRAP 0x1 ;  /* 0x000000040000795c */ /* 0x000fea0000300000 */
[----:B------:R-:W-:-:S04]  /*ae30*/  MOV R5, 0x0 ;  /* 0x0000000000057802 */ /* 0x000fc80000000f00 */
[----:B------:R-:W-:Y:S05]  /*ae40*/  RET.REL.NODEC R4 `(_ZN7cutlass13device_kernelINS_4gemm6kernel13GemmUniversalIN4cute5tupleIJiiiiEEENS1_10collective13CollectiveMmaINS1_35MainloopSm100TmaUmmaWarpSpecializedILi4ELi2ELi4ENS5_IJNS4_1CILi2EEENSA_ILi4EEENSA_ILi1EEEEEEEENS5_IJNSA_ILi128EEENSA_ILi256EEESG_EEENS_6half_tENS5_IJlSD_lEEESJ_SK_NS4_8TiledMMAINS4_8MMA_AtomIJNS4_26SM100_MMA_F16BF16_2x1SM_SSISJ_SJ_fLi128ELi256ELNS4_4UMMA5MajorE0ELSP_0ELNSO_7ScaleInE0ELSQ_0EEEEEENS4_6LayoutINS5_IJSD_SD_SD_EEENS5_IJNSA_ILi0EEESV_SV_EEEEENS5_IJNS4_10UnderscoreESY_SY_EEEEENS4_28SM100_TMA_2SM_LOAD_MULTICASTENS4_14ComposedLayoutINS4_7SwizzleILi3ELi4ELi3EEENS4_18smem_ptr_flag_bitsILi16EEENST_INS5_IJNSA_ILi8EEENSA_ILi64EEEEEENS5_IJS18_SD_EEEEEEEvNS4_8identityENS4_18SM100_TMA_2SM_LOADES1C_vS1D_EENS_8epilogue10collective18CollectiveEpilogueINS1G_23Sm100TmaWarpSpecializedILi4ELi2ELi32ELb1ELb0EEEJNS5_IJS18_SH_SG_EEENS5_IJNST_IS18_SD_EENST_INS5_IJNSA_ILi32EEESB_EEENS5_IJSD_SG_EEEEEEEESJ_SK_SJ_SK_NS1G_6fusion15FusionCallbacksIS1K_NS1S_17LinearCombinationISJ_fSJ_fLNS_15FloatRoundStyleE2EEES1L_S1R_JEEENS4_5SM1004TMEM4LOAD26SM100_TMEM_LOAD_32dp32b32xENS4_13SM90_TMA_LOADENS12_INS13_ILi2ELi4ELi3EEES16_NST_INS5_IJS17_S1N_EEENS5_IJS1N_SD_EEEEEEENS4_39AutoVectorizingCopyWithAssumedAlignmentILi128EEENS4_14SM90_TMA_STOREES27_S29_S29_EEEvvEEEEvNT_6ParamsE) ;  /* 0xffffff50046c7950 */ /* 0x000fea0003c3ffff */
        .weak           $__internal_2_$__cuda_sm10x_tcgen05_guardrail_trap_unallocated_columns_being_dealloced
        .type           $__internal_2_$__cuda_sm10x_tcgen05_guardrail_trap_unallocated_columns_being_dealloced,@function
        .size           $__internal_2_$__cuda_sm10x_tcgen05_guardrail_trap_unallocated_columns_being_dealloced,(.L_x_199 - $__internal_2_$__cuda_sm10x_tcgen05_guardrail_trap_unallocated_columns_being_dealloced)
$__internal_2_$__cuda_sm10x_tcgen05_guardrail_trap_unallocated_columns_being_dealloced:
[----:B------:R-:W-:Y:S05]  /*ae50*/  BPT.TRAP 0x1 ;  /* 0x000000040000795c */ /* 0x000fea0000300000 */
[----:B------:R-:W-:-:S04]  /*ae60*/  HFMA2 R3, -RZ, RZ, 0, 0 ;  /* 0x00000000ff037431 */ /* 0x000fc800000001ff */
[----:B------:R-:W-:Y:S05]  /*ae70*/  RET.REL.NODEC R2 `(_ZN7cutlass13device_kernelINS_4gemm6kernel13GemmUniversalIN4cute5tupleIJiiiiEEENS1_10collective13CollectiveMmaINS1_35MainloopSm100TmaUmmaWarpSpecializedILi4ELi2ELi4ENS5_IJNS4_1CILi2EEENSA_ILi4EEENSA_ILi1EEEEEEEENS5_IJNSA_ILi128EEENSA_ILi256EEESG_EEENS_6half_tENS5_IJlSD_lEEESJ_SK_NS4_8TiledMMAINS4_8MMA_AtomIJNS4_26SM100_MMA_F16BF16_2x1SM_SSISJ_SJ_fLi128ELi256ELNS4_4UMMA5MajorE0ELSP_0ELNSO_7ScaleInE0ELSQ_0EEEEEENS4_6LayoutINS5_IJSD_SD_SD_EEENS5_IJNSA_ILi0EEESV_SV_EEEEENS5_IJNS4_10UnderscoreESY_SY_EEEEENS4_28SM100_TMA_2SM_LOAD_MULTICASTENS4_14ComposedLayoutINS4_7SwizzleILi3ELi4ELi3EEENS4_18smem_ptr_flag_bitsILi16EEENST_INS5_IJNSA_ILi8EEENSA_ILi64EEEEEENS5_IJS18_SD_EEEEEEEvNS4_8identityENS4_18SM100_TMA_2SM_LOADES1C_vS1D_EENS_8epilogue10collective18CollectiveEpilogueINS1G_23Sm100TmaWarpSpecializedILi4ELi2ELi32ELb1ELb0EEEJNS5_IJS18_SH_SG_EEENS5_IJNST_IS18_SD_EENST_INS5_IJNSA_ILi32EEESB_EEENS5_IJSD_SG_EEEEEEEESJ_SK_SJ_SK_NS1G_6fusion15FusionCallbacksIS1K_NS1S_17LinearCombinationISJ_fSJ_fLNS_15FloatRoundStyleE2EEES1L_S1R_JEEENS4_5SM1004TMEM4LOAD26SM100_TMEM_LOAD_32dp32b32xENS4_13SM90_TMA_LOADENS12_INS13_ILi2ELi4ELi3EEES16_NST_INS5_IJS17_S1N_EEENS5_IJS1N_SD_EEEEEEENS4_39AutoVectorizingCopyWithAssumedAlignmentILi128EEENS4_14SM90_TMA_STOREES27_S29_S29_EEEvvEEEEvNT_6ParamsE) ;  /* 0xffffff5002607950 */ /* 0x000fea0003c3ffff */
.L_x_198:
[----:B------:R-:W-:-:S00]  /*ae80*/  BRA `(.L_x_198) ;  /* 0xfffffffc00fc7947 */ /* 0x000fc0000383ffff */
[----:B------:R-:W-:-:S00]  /*ae90*/  NOP ;  /* 0x0000000000007918 */ /* 0x000fc00000000000 */
        /* <DEDUP_REMOVED lines=14> */
.L_x_199:


//--------------------- .nv.global.init           --------------------------
	.section	.nv.global.init,"aw",@progbits
.nv.global.init:
	.type		$str$27,@object
	.size		$str$27,($str$28 - $str$27)
$str$27:
        /*0000*/ 	.byte	0x28, 0x61, 0x64, 0x64, 0x72, 0x65, 0x73, 0x73, 0x20, 0x26, 0x20, 0x6d, 0x61, 0x73, 0x6b, 0x29
        /*0010*/ 	.byte	0x20, 0x3d, 0x3d, 0x20, 0x30, 0x00
	.type		$str$28,@object
	.size		$str$28,($str$26 - $str$28)
$str$28:
        /*0016*/ 	.byte	0x2f, 0x74, 0x6d, 0x70, 0x2f, 0x63, 0x75, 0x74, 0x6c, 0x61, 0x73, 0x73, 0x5f, 0x73, 0x77, 0x65
        /*0026*/ 	.byte	0x65, 0x70, 0x5f, 0x73, 0x72, 0x63, 0x2f, 0x69, 0x6e, 0x63, 0x6c, 0x75, 0x64, 0x65, 0x2f, 0x63
        /*0036*/ 	.byte	0x75, 0x74, 0x65, 0x2f, 0x70, 0x6f, 0x69, 0x6e, 0x74, 0x65, 0x72, 0x5f, 0x66, 0x6c, 0x61, 0x67
        /*0046*/ 	.byte	0x67, 0x65, 0x64, 0x2e, 0x68, 0x70, 0x70, 0x00
	.type		$str$26,@object
	.size		$str$26,($str$25 - $str$26)
$str$26:
        /*004e*/ 	.byte	0x2f, 0x74, 0x6d, 0x70, 0x2f, 0x63, 0x75, 0x74, 0x6c, 0x61, 0x73, 0x73, 0x5f, 0x73, 0x77, 0x65
        /*005e*/ 	.byte	0x65, 0x70, 0x5f, 0x73, 0x72, 0x63, 0x2f, 0x69, 0x6e, 0x63, 0x6c, 0x75, 0x64, 0x65, 0x2f, 0x63
        /*006e*/ 	.byte	0x75, 0x74, 0x65, 0x2f, 0x61, 0x74, 0x6f, 0x6d, 0x2f, 0x63, 0x6f, 0x70, 0x79, 0x5f, 0x74, 0x72
        /*007e*/ 	.byte	0x61, 0x69, 0x74, 0x73, 0x5f, 0x73, 0x6d, 0x31, 0x30, 0x30, 0x2e, 0x68, 0x70, 0x70, 0x00
	.type		$str$25,@object
	.size		$str$25,(__unnamed_1 - $str$25)
$str$25:
        /*008d*/ 	.byte	0x28, 0x28, 0x75, 0x69, 0x6e, 0x74, 0x33, 0x32, 0x5f, 0x74, 0x28, 0x74, 0x68, 0x72, 0x65, 0x61
        /*009d*/ 	.byte	0x64, 0x49, 0x64, 0x78, 0x2e, 0x78, 0x29, 0x20, 0x2f, 0x20, 0x33, 0x32, 0x29, 0x20, 0x25, 0x20
        /*00ad*/ 	.byte	0x34, 0x29, 0x20, 0x3d, 0x3d, 0x20, 0x28, 0x28, 0x28, 0x74, 0x6d, 0x65, 0x6d, 0x5f, 0x61, 0x64
        /*00bd*/ 	.byte	0x64, 0x72, 0x20, 0x3e, 0x3e, 0x20, 0x31, 0x36, 0x29, 0x20, 0x2f, 0x20, 0x33, 0x32, 0x29, 0x20
        /*00cd*/ 	.byte	0x25, 0x20, 0x34, 0x29, 0x00
	.type		__unnamed_1,@object
	.size		__unnamed_1,(__unnamed_2 - __unnamed_1)
__unnamed_1:
        /*00d2*/ 	.byte	0x61, 0x75, 0x74, 0x6f, 0x20, 0x63, 0x75, 0x74, 0x65, 0x3a, 0x3a, 0x61, 0x73, 0x5f, 0x70, 0x6f
        /* <DEDUP_REMOVED lines=24> */
        /*0262*/ 	.byte	0x39, 0x36, 0x3e, 0x3e, 0x3e, 0x3e, 0x5d, 0x00
	.type		__unnamed_2,@object
	.size		__unnamed_2,(.L_2 - __unnamed_2)
__unnamed_2:
        /* <DEDUP_REMOVED lines=42> */
        /*050a*/ 	.byte	0x3e, 0x3e, 0x5d, 0x00
.L_2:


//--------------------- .nv.shared._ZN7cutlass13device_kernelINS_4gemm6kernel13GemmUniversalIN4cute5tupleIJiiiiEEENS1_10collective13CollectiveMmaINS1_35MainloopSm100TmaUmmaWarpSpecializedILi4ELi2ELi4ENS5_IJNS4_1CILi2EEENSA_ILi4EEENSA_ILi1EEEEEEEENS5_IJNSA_ILi128EEENSA_ILi256EEESG_EEENS_6half_tENS5_IJlSD_lEEESJ_SK_NS4_8TiledMMAINS4_8MMA_AtomIJNS4_26SM100_MMA_F16BF16_2x1SM_SSISJ_SJ_fLi128ELi256ELNS4_4UMMA5MajorE0ELSP_0ELNSO_7ScaleInE0ELSQ_0EEEEEENS4_6LayoutINS5_IJSD_SD_SD_EEENS5_IJNSA_ILi0EEESV_SV_EEEEENS5_IJNS4_10UnderscoreESY_SY_EEEEENS4_28SM100_TMA_2SM_LOAD_MULTICASTENS4_14ComposedLayoutINS4_7SwizzleILi3ELi4ELi3EEENS4_18smem_ptr_flag_bitsILi16EEENST_INS5_IJNSA_ILi8EEENSA_ILi64EEEEEENS5_IJS18_SD_EEEEEEEvNS4_8identityENS4_18SM100_TMA_2SM_LOADES1C_vS1D_EENS_8epilogue10collective18CollectiveEpilogueINS1G_23Sm100TmaWarpSpecializedILi4ELi2ELi32ELb1ELb0EEEJNS5_IJS18_SH_SG_EEENS5_IJNST_IS18_SD_EENST_INS5_IJNSA_ILi32EEESB_EEENS5_IJSD_SG_EEEEEEEESJ_SK_SJ_SK_NS1G_6fusion15FusionCallbacksIS1K_NS1S_17LinearCombinationISJ_fSJ_fLNS_15FloatRoundStyleE2EEES1L_S1R_JEEENS4_5SM1004TMEM4LOAD26SM100_TMEM_LOAD_32dp32b32xENS4_13SM90_TMA_LOADENS12_INS13_ILi2ELi4ELi3EEES16_NST_INS5_IJS17_S1N_EEENS5_IJS1N_SD_EEEEEEENS4_39AutoVectorizingCopyWithAssumedAlignmentILi128EEENS4_14SM90_TMA_STOREES27_S29_S29_EEEvvEEEEvNT_6ParamsE --------------------------
	.section	.nv.shared._ZN7cutlass13device_kernelINS_4gemm6kernel13GemmUniversalIN4cute5tupleIJiiiiEEENS1_10collective13CollectiveMmaINS1_35MainloopSm100TmaUmmaWarpSpecializedILi4ELi2ELi4ENS5_IJNS4_1CILi2EEENSA_ILi4EEENSA_ILi1EEEEEEEENS5_IJNSA_ILi128EEENSA_ILi256EEESG_EEENS_6half_tENS5_IJlSD_lEEESJ_SK_NS4_8TiledMMAINS4_8MMA_AtomIJNS4_26SM100_MMA_F16BF16_2x1SM_SSISJ_SJ_fLi128ELi256ELNS4_4UMMA5MajorE0ELSP_0ELNSO_7ScaleInE0ELSQ_0EEEEEENS4_6LayoutINS5_IJSD_SD_SD_EEENS5_IJNSA_ILi0EEESV_SV_EEEEENS5_IJNS4_10UnderscoreESY_SY_EEEEENS4_28SM100_TMA_2SM_LOAD_MULTICASTENS4_14ComposedLayoutINS4_7SwizzleILi3ELi4ELi3EEENS4_18smem_ptr_flag_bitsILi16EEENST_INS5_IJNSA_ILi8EEENSA_ILi64EEEEEENS5_IJS18_SD_EEEEEEEvNS4_8identityENS4_18SM100_TMA_2SM_LOADES1C_vS1D_EENS_8epilogue10collective18CollectiveEpilogueINS1G_23Sm100TmaWarpSpecializedILi4ELi2ELi32ELb1ELb0EEEJNS5_IJS18_SH_SG_EEENS5_IJNST_IS18_SD_EENST_INS5_IJNSA_ILi32EEESB_EEENS5_IJSD_SG_EEEEEEEESJ_SK_SJ_SK_NS1G_6fusion15FusionCallbacksIS1K_NS1S_17LinearCombinationISJ_fSJ_fLNS_15FloatRoundStyleE2EEES1L_S1R_JEEENS4_5SM1004TMEM4LOAD26SM100_TMEM_LOAD_32dp32b32xENS4_13SM90_TMA_LOADENS12_INS13_ILi2ELi4ELi3EEES16_NST_INS5_IJS17_S1N_EEENS5_IJS1N_SD_EEEEEEENS4_39AutoVectorizingCopyWithAssumedAlignmentILi128EEENS4_14SM90_TMA_STOREES27_S29_S29_EEEvvEEEEvNT_6ParamsE,"aw",@nobits
	.sectionflags	@""
	.align	16
	.zero		1024


//--------------------- .nv.shared.reserved.0     --------------------------
	.section	.nv.shared.reserved.0,"aw",@nobits
	.weak		__nv_reservedSMEM_offset_0_alias
	.size		__nv_reservedSMEM_offset_0_alias, 0, 64
	.other		__nv_reservedSMEM_offset_0_alias,@"STO_CUDA_RESERVED_SHARED STV_DEFAULT"
__nv_reservedSMEM_offset_0_alias:
	.zero		0
.nv.shared.reserved.0:
	.zero		64
	.weak		__nv_reservedSMEM_tcgen05_partition
	.type		__nv_reservedSMEM_tcgen05_partition,@object
	.size		__nv_reservedSMEM_tcgen05_partition,(.L_0 - __nv_reservedSMEM_tcgen05_partition)
__nv_reservedSMEM_tcgen05_partition:
	.zero		32
.L_0:


//--------------------- .nv.global                --------------------------
	.section	.nv.global,"aw",@nobits
.nv.global:
	.type		_ZN40_INTERNAL_7aeed9e9_4_k_cu_ba31652b_163084cute1_E,@object
	.size		_ZN40_INTERNAL_7aeed9e9_4_k_cu_ba31652b_163084cute1_E,(_ZN40_INTERNAL_7aeed9e9_4_k_cu_ba31652b_163084cuda3std3__45__cpo6cbeginE - _ZN40_INTERNAL_7aeed9e9_4_k_cu_ba31652b_163084cute1_E)
_ZN40_INTERNAL_7aeed9e9_4_k_cu_ba31652b_163084cute1_E:
	.zero		1
	.type		_ZN40_INTERNAL_7aeed9e9_4_k_cu_ba31652b_163084cuda3std3__45__cpo6cbeginE,@object
	.size		_ZN40_INTERNAL_7aeed9e9_4_k_cu_ba31652b_163084cuda3std3__45__cpo6cbeginE,(_ZN40_INTERNAL_7aeed9e9_4_k_cu_ba31652b_163084cuda3std3__48in_placeE - _ZN40_INTERNAL_7aeed9e9_4_k_cu_ba31652b_163084cuda3std3__45__cpo6cbeginE)
_ZN40_INTERNAL_7aeed9e9_4_k_cu_ba31652b_163084cuda3std3__45__cpo6cbeginE:
	.zero		1
	.type		_ZN40_INTERNAL_7aeed9e9_4_k_cu_ba31652b_163084cuda3std3__48in_placeE,@object
	.size		_ZN40_INTERNAL_7aeed9e9_4_k_cu_ba31652b_163084cuda3std3__48in_placeE,(_ZN40_INTERNAL_7aeed9e9_4_k_cu_ba31652b_163084cuda3std6ranges3__45__cpo9iter_moveE - _ZN40_INTERNAL_7aeed9e9_4_k_cu_ba31652b_163084cuda3std3__48in_placeE)
_ZN40_INTERNAL_7aeed9e9_4_k_cu_ba31652b_163084cuda3std3__48in_placeE:
	.zero		1
	.type		_ZN40_INTERNAL_7aeed9e9_4_k_cu_ba31652b_163084cuda3std6ranges3__45__cpo9iter_moveE,@object
	.size		_ZN40_INTERNAL_7aeed9e9_4_k_cu_ba31652b_163084cuda3std6ranges3__45__cpo9iter_moveE,(_ZN40_INTERNAL_7aeed9e9_4_k_cu_ba31652b_163084cuda3std3__45__cpo5beginE - _ZN40_INTERNAL_7aeed9e9_4_k_cu_ba31652b_163084cuda3std6ranges3__45__cpo9iter_moveE)
_ZN40_INTERNAL_7aeed9e9_4_k_cu_ba31652b_163084cuda3std6ranges3__45__cpo9iter_moveE:
	.zero		1
	.type		_ZN40_INTERNAL_7aeed9e9_4_k_cu_ba31652b_163084cuda3std3__45__cpo5beginE,@object
	.size		_ZN40_INTERNAL_7aeed9e9_4_k_cu_ba31652b_163084cuda3std3__45__cpo5beginE,(_ZN40_INTERNAL_7aeed9e9_4_k_cu_ba31652b_163084cuda3std3__442_GLOBAL__N__7aeed9e9_4_k_cu_ba31652b_163086ignoreE - _ZN40_INTERNAL_7aeed9e9_4_k_cu_ba31652b_163084cuda3std3__45__cpo5beginE)
_ZN40_INTERNAL_7aeed9e9_4_k_cu_ba31652b_163084cuda3std3__45__cpo5beginE:
	.zero		1
	.type		_ZN40_INTERNAL_7aeed9e9_4_k_cu_ba31652b_163084cuda3std3__442_GLOBAL__N__7aeed9e9_4_k_cu_ba31652b_163086ignoreE,@object
	.size		_ZN40_INTERNAL_7aeed9e9_4_k_cu_ba31652b_163084cuda3std3__442_GLOBAL__N__7aeed9e9_4_k_cu_ba31652b_163086ignoreE,(_ZN40_INTERNAL_7aeed9e9_4_k_cu_ba31652b_163084cute7productE - _ZN40_INTERNAL_7aeed9e9_4_k_cu_ba31652b_163084cuda3std3__442_GLOBAL__N__7aeed9e9_4_k_cu_ba31652b_163086ignoreE)
_ZN40_INTERNAL_7aeed9e9_4_k_cu_ba31652b_163084cuda3std3__442_GLOBAL__N__7aeed9e9_4_k_cu_ba31652b_163086ignoreE:
	.zero		1
	.type		_ZN40_INTERNAL_7aeed9e9_4_k_cu_ba31652b_163084cute7productE,@object
	.size		_ZN40_INTERNAL_7aeed9e9_4_k_cu_ba31652b_163084cute7productE,(_ZN40_INTERNAL_7aeed9e9_4_k_cu_ba31652b_163084cuda3std3__45__cpo3endE - _ZN40_INTERNAL_7aeed9e9_4_k_cu_ba31652b_163084cute7productE)
_ZN40_INTERNAL_7aeed9e9_4_k_cu_ba31652b_163084cute7productE:
	.zero		1
	.type		_ZN40_INTERNAL_7aeed9e9_4_k_cu_ba31652b_163084cuda3std3__45__cpo3endE,@object
	.size		_ZN40_INTERNAL_7aeed9e9_4_k_cu_ba31652b_163084cuda3std3__45__cpo3endE,(_ZN40_INTERNAL_7aeed9e9_4_k_cu_ba31652b_163084cuda3std3__419piecewise_constructE - _ZN40_INTERNAL_7aeed9e9_4_k_cu_ba31652b_163084cuda3std3__45__cpo3endE)
_ZN40_INTERNAL_7aeed9e9_4_k_cu_ba31652b_163084cuda3std3__45__cpo3endE:
	.zero		1
	.type		_ZN40_INTERNAL_7aeed9e9_4_k_cu_ba31652b_163084cuda3std3__419piecewise_constructE,@object
	.size		_ZN40_INTERNAL_7aeed9e9_4_k_cu_ba31652b_163084cuda3std3__419piecewise_constructE,(_ZN40_INTERNAL_7aeed9e9_4_k_cu_ba31652b_163084cuda3std3__45__cpo4cendE - _ZN40_INTERNAL_7aeed9e9_4_k_cu_ba31652b_163084cuda3std3__419piecewise_constructE)
_ZN40_INTERNAL_7aeed9e9_4_k_cu_ba31652b_163084cuda3std3__419piecewise_constructE:
	.zero		1
	.type		_ZN40_INTERNAL_7aeed9e9_4_k_cu_ba31652b_163084cuda3std3__45__cpo4cendE,@object
	.size		_ZN40_INTERNAL_7aeed9e9_4_k_cu_ba31652b_163084cuda3std3__45__cpo4cendE,(_ZN40_INTERNAL_7aeed9e9_4_k_cu_ba31652b_163084cuda3std6ranges3__45__cpo4swapE - _ZN40_INTERNAL_7aeed9e9_4_k_cu_ba31652b_163084cuda3std3__45__cpo4cendE)
_ZN40_INTERNAL_7aeed9e9_4_k_cu_ba31652b_163084cuda3std3__45__cpo4cendE:
	.zero		1
	.type		_ZN40_INTERNAL_7aeed9e9_4_k_cu_ba31652b_163084cuda3std6ranges3__45__cpo4swapE,@object
	.size		_ZN40_INTERNAL_7aeed9e9_4_k_cu_ba31652b_163084cuda3std6ranges3__45__cpo4swapE,(.L_10 - _ZN40_INTERNAL_7aeed9e9_4_k_cu_ba31652b_163084cuda3std6ranges3__45__cpo4swapE)
_ZN40_INTERNAL_7aeed9e9_4_k_cu_ba31652b_163084cuda3std6ranges3__45__cpo4swapE:
	.zero		1
.L_10:


//--------------------- .nv.constant0._ZN7cutlass13device_kernelINS_4gemm6kernel13GemmUniversalIN4cute5tupleIJiiiiEEENS1_10collective13CollectiveMmaINS1_35MainloopSm100TmaUmmaWarpSpecializedILi4ELi2ELi4ENS5_IJNS4_1CILi2EEENSA_ILi4EEENSA_ILi1EEEEEEEENS5_IJNSA_ILi128EEENSA_ILi256EEESG_EEENS_6half_tENS5_IJlSD_lEEESJ_SK_NS4_8TiledMMAINS4_8MMA_AtomIJNS4_26SM100_MMA_F16BF16_2x1SM_SSISJ_SJ_fLi128ELi256ELNS4_4UMMA5MajorE0ELSP_0ELNSO_7ScaleInE0ELSQ_0EEEEEENS4_6LayoutINS5_IJSD_SD_SD_EEENS5_IJNSA_ILi0EEESV_SV_EEEEENS5_IJNS4_10UnderscoreESY_SY_EEEEENS4_28SM100_TMA_2SM_LOAD_MULTICASTENS4_14ComposedLayoutINS4_7SwizzleILi3ELi4ELi3EEENS4_18smem_ptr_flag_bitsILi16EEENST_INS5_IJNSA_ILi8EEENSA_ILi64EEEEEENS5_IJS18_SD_EEEEEEEvNS4_8identityENS4_18SM100_TMA_2SM_LOADES1C_vS1D_EENS_8epilogue10collective18CollectiveEpilogueINS1G_23Sm100TmaWarpSpecializedILi4ELi2ELi32ELb1ELb0EEEJNS5_IJS18_SH_SG_EEENS5_IJNST_IS18_SD_EENST_INS5_IJNSA_ILi32EEESB_EEENS5_IJSD_SG_EEEEEEEESJ_SK_SJ_SK_NS1G_6fusion15FusionCallbacksIS1K_NS1S_17LinearCombinationISJ_fSJ_fLNS_15FloatRoundStyleE2EEES1L_S1R_JEEENS4_5SM1004TMEM4LOAD26SM100_TMEM_LOAD_32dp32b32xENS4_13SM90_TMA_LOADENS12_INS13_ILi2ELi4ELi3EEES16_NST_INS5_IJS17_S1N_EEENS5_IJS1N_SD_EEEEEEENS4_39AutoVectorizingCopyWithAssumedAlignmentILi128EEENS4_14SM90_TMA_STOREES27_S29_S29_EEEvvEEEEvNT_6ParamsE --------------------------
	.section	.nv.constant0._ZN7cutlass13device_kernelINS_4gemm6kernel13GemmUniversalIN4cute5tupleIJiiiiEEENS1_10collective13CollectiveMmaINS1_35MainloopSm100TmaUmmaWarpSpecializedILi4ELi2ELi4ENS5_IJNS4_1CILi2EEENSA_ILi4EEENSA_ILi1EEEEEEEENS5_IJNSA_ILi128EEENSA_ILi256EEESG_EEENS_6half_tENS5_IJlSD_lEEESJ_SK_NS4_8TiledMMAINS4_8MMA_AtomIJNS4_26SM100_MMA_F16BF16_2x1SM_SSISJ_SJ_fLi128ELi256ELNS4_4UMMA5MajorE0ELSP_0ELNSO_7ScaleInE0ELSQ_0EEEEEENS4_6LayoutINS5_IJSD_SD_SD_EEENS5_IJNSA_ILi0EEESV_SV_EEEEENS5_IJNS4_10UnderscoreESY_SY_EEEEENS4_28SM100_TMA_2SM_LOAD_MULTICASTENS4_14ComposedLayoutINS4_7SwizzleILi3ELi4ELi3EEENS4_18smem_ptr_flag_bitsILi16EEENST_INS5_IJNSA_ILi8EEENSA_ILi64EEEEEENS5_IJS18_SD_EEEEEEEvNS4_8identityENS4_18SM100_TMA_2SM_LOADES1C_vS1D_EENS_8epilogue10collective18CollectiveEpilogueINS1G_23Sm100TmaWarpSpecializedILi4ELi2ELi32ELb1ELb0EEEJNS5_IJS18_SH_SG_EEENS5_IJNST_IS18_SD_EENST_INS5_IJNSA_ILi32EEESB_EEENS5_IJSD_SG_EEEEEEEESJ_SK_SJ_SK_NS1G_6fusion15FusionCallbacksIS1K_NS1S_17LinearCombinationISJ_fSJ_fLNS_15FloatRoundStyleE2EEES1L_S1R_JEEENS4_5SM1004TMEM4LOAD26SM100_TMEM_LOAD_32dp32b32xENS4_13SM90_TMA_LOADENS12_INS13_ILi2ELi4ELi3EEES16_NST_INS5_IJS17_S1N_EEENS5_IJS1N_SD_EEEEEEENS4_39AutoVectorizingCopyWithAssumedAlignmentILi128EEENS4_14SM90_TMA_STOREES27_S29_S29_EEEvvEEEEvNT_6ParamsE,"a",@progbits
	.sectionflags	@""
	.align	4
.nv.constant0._ZN7cutlass13device_kernelINS_4gemm6kernel13GemmUniversalIN4cute5tupleIJiiiiEEENS1_10collective13CollectiveMmaINS1_35MainloopSm100TmaUmmaWarpSpecializedILi4ELi2ELi4ENS5_IJNS4_1CILi2EEENSA_ILi4EEENSA_ILi1EEEEEEEENS5_IJNSA_ILi128EEENSA_ILi256EEESG_EEENS_6half_tENS5_IJlSD_lEEESJ_SK_NS4_8TiledMMAINS4_8MMA_AtomIJNS4_26SM100_MMA_F16BF16_2x1SM_SSISJ_SJ_fLi128ELi256ELNS4_4UMMA5MajorE0ELSP_0ELNSO_7ScaleInE0ELSQ_0EEEEEENS4_6LayoutINS5_IJSD_SD_SD_EEENS5_IJNSA_ILi0EEESV_SV_EEEEENS5_IJNS4_10UnderscoreESY_SY_EEEEENS4_28SM100_TMA_2SM_LOAD_MULTICASTENS4_14ComposedLayoutINS4_7SwizzleILi3ELi4ELi3EEENS4_18smem_ptr_flag_bitsILi16EEENST_INS5_IJNSA_ILi8EEENSA_ILi64EEEEEENS5_IJS18_SD_EEEEEEEvNS4_8identityENS4_18SM100_TMA_2SM_LOADES1C_vS1D_EENS_8epilogue10collective18CollectiveEpilogueINS1G_23Sm100TmaWarpSpecializedILi4ELi2ELi32ELb1ELb0EEEJNS5_IJS18_SH_SG_EEENS5_IJNST_IS18_SD_EENST_INS5_IJNSA_ILi32EEESB_EEENS5_IJSD_SG_EEEEEEEESJ_SK_SJ_SK_NS1G_6fusion15FusionCallbacksIS1K_NS1S_17LinearCombinationISJ_fSJ_fLNS_15FloatRoundStyleE2EEES1L_S1R_JEEENS4_5SM1004TMEM4LOAD26SM100_TMEM_LOAD_32dp32b32xENS4_13SM90_TMA_LOADENS12_INS13_ILi2ELi4ELi3EEES16_NST_INS5_IJS17_S1N_EEENS5_IJS1N_SD_EEEEEEENS4_39AutoVectorizingCopyWithAssumedAlignmentILi128EEENS4_14SM90_TMA_STOREES27_S29_S29_EEEvvEEEEvNT_6ParamsE:
	.zero		2944


//--------------------- SYMBOLS --------------------------

	.type		.nv.reservedSmem.offset0,@object
	.size		.nv.reservedSmem.offset0,0x4
	.type		.nv.reservedSmem.cap,@object
	.size		.nv.reservedSmem.cap,0x4
	.type		__assertfail,@function
